	.headerflags	@"EF_CUDA_TEXMODE_UNIFIED EF_CUDA_64BIT_ADDRESS EF_CUDA_SM86 EF_CUDA_VIRTUAL_SM(EF_CUDA_SM86)"
	.elftype	@"ET_EXEC"


//--------------------- .nv.info                  --------------------------
	.section	.nv.info,"",@"SHT_CUDA_INFO"
	.align	4


	//----- nvinfo : EIATTR_REGCOUNT
	.align		4
        /*0000*/ 	.byte	0x04, 0x2f
        /*0002*/ 	.short	(.L_1 - .L_0)
	.align		4
.L_0:
        /*0004*/ 	.word	index@(triton_mm_plus_mm)
        /*0008*/ 	.word	0x00000048


	//----- nvinfo : EIATTR_MAX_STACK_SIZE
	.align		4
.L_1:
        /*000c*/ 	.byte	0x04, 0x23
        /*000e*/ 	.short	(.L_3 - .L_2)
	.align		4
.L_2:
        /*0010*/ 	.word	index@(triton_mm_plus_mm)
        /*0014*/ 	.word	0x00000000


	//----- nvinfo : EIATTR_MIN_STACK_SIZE
	.align		4
.L_3:
        /*0018*/ 	.byte	0x04, 0x12
        /*001a*/ 	.short	(.L_5 - .L_4)
	.align		4
.L_4:
        /*001c*/ 	.word	index@(triton_mm_plus_mm)
        /*0020*/ 	.word	0x00000000


	//----- nvinfo : EIATTR_FRAME_SIZE
	.align		4
.L_5:
        /*0024*/ 	.byte	0x04, 0x11
        /*0026*/ 	.short	(.L_7 - .L_6)
	.align		4
.L_6:
        /*0028*/ 	.word	index@(triton_mm_plus_mm)
        /*002c*/ 	.word	0x00000000
.L_7:


//--------------------- .nv.info.triton_mm_plus_mm --------------------------
	.section	.nv.info.triton_mm_plus_mm,"",@"SHT_CUDA_INFO"
	.align	4


	//----- nvinfo : EIATTR_CUDA_API_VERSION
	.align		4
        /*0000*/ 	.byte	0x04, 0x37
        /*0002*/ 	.short	(.L_9 - .L_8)
.L_8:
        /*0004*/ 	.word	0x0000007b


	//----- nvinfo : EIATTR_SW2861232_WAR
	.align		4
.L_9:
        /*0008*/ 	.byte	0x01, 0x35
	.zero		2


	//----- nvinfo : EIATTR_PARAM_CBANK
	.align		4
        /*000c*/ 	.byte	0x04, 0x0a
        /*000e*/ 	.short	(.L_11 - .L_10)
	.align		4
.L_10:
        /*0010*/ 	.word	index@(.nv.constant0.triton_mm_plus_mm)
        /*0014*/ 	.short	0x0160
        /*0016*/ 	.short	0x002c


	//----- nvinfo : EIATTR_CBANK_PARAM_SIZE
	.align		4
.L_11:
        /*0018*/ 	.byte	0x03, 0x19
        /*001a*/ 	.short	0x002c


	//----- nvinfo : EIATTR_KPARAM_INFO
	.align		4
        /*001c*/ 	.byte	0x04, 0x17
        /*001e*/ 	.short	(.L_13 - .L_12)
.L_12:
        /*0020*/ 	.word	0x00000000
        /*0024*/ 	.short	0x0005
        /*0026*/ 	.short	0x0028
        /*0028*/ 	.byte	0x00, 0xf0, 0x11, 0x00


	//----- nvinfo : EIATTR_KPARAM_INFO
	.align		4
.L_13:
        /*002c*/ 	.byte	0x04, 0x17
        /*002e*/ 	.short	(.L_15 - .L_14)
.L_14:
        /*0030*/ 	.word	0x00000000
        /*0034*/ 	.short	0x0004
        /*0036*/ 	.short	0x0020
        /*0038*/ 	.byte	0x00, 0xf0, 0x21, 0x00


	//----- nvinfo : EIATTR_KPARAM_INFO
	.align		4
.L_15:
        /*003c*/ 	.byte	0x04, 0x17
        /*003e*/ 	.short	(.L_17 - .L_16)
.L_16:
        /*0040*/ 	.word	0x00000000
        /*0044*/ 	.short	0x0003
        /*0046*/ 	.short	0x0018
        /*0048*/ 	.byte	0x00, 0xf0, 0x21, 0x00


	//----- nvinfo : EIATTR_KPARAM_INFO
	.align		4
.L_17:
        /*004c*/ 	.byte	0x04, 0x17
        /*004e*/ 	.short	(.L_19 - .L_18)
.L_18:
        /*0050*/ 	.word	0x00000000
        /*0054*/ 	.short	0x0002
        /*0056*/ 	.short	0x0010
        /*0058*/ 	.byte	0x00, 0xf0, 0x21, 0x00


	//----- nvinfo : EIATTR_KPARAM_INFO
	.align		4
.L_19:
        /*005c*/ 	.byte	0x04, 0x17
        /*005e*/ 	.short	(.L_21 - .L_20)
.L_20:
        /*0060*/ 	.word	0x00000000
        /*0064*/ 	.short	0x0001
        /*0066*/ 	.short	0x0008
        /*0068*/ 	.byte	0x00, 0xf0, 0x21, 0x00


	//----- nvinfo : EIATTR_KPARAM_INFO
	.align		4
.L_21:
        /*006c*/ 	.byte	0x04, 0x17
        /*006e*/ 	.short	(.L_23 - .L_22)
.L_22:
        /*0070*/ 	.word	0x00000000
        /*0074*/ 	.short	0x0000
        /*0076*/ 	.short	0x0000
        /*0078*/ 	.byte	0x00, 0xf0, 0x21, 0x00


	//----- nvinfo : EIATTR_MAXREG_COUNT
	.align		4
.L_23:
        /*007c*/ 	.byte	0x03, 0x1b
        /*007e*/ 	.short	0x00ff


	//----- nvinfo : EIATTR_EXIT_INSTR_OFFSETS
	.align		4
        /*0080*/ 	.byte	0x04, 0x1c
        /*0082*/ 	.short	(.L_25 - .L_24)


	//   ....[0]....
.L_24:
        /*0084*/ 	.word	0x00000020


	//   ....[1]....
        /*0088*/ 	.word	0x00003320


	//   ....[2]....
        /*008c*/ 	.word	0x00003350


	//----- nvinfo : EIATTR_MAX_THREADS
	.align		4
.L_25:
        /*0090*/ 	.byte	0x04, 0x05
        /*0092*/ 	.short	(.L_27 - .L_26)
.L_26:
        /*0094*/ 	.word	0x00000040
        /*0098*/ 	.word	0x00000001
        /*009c*/ 	.word	0x00000001
.L_27:


//--------------------- .nv.rel.action            --------------------------
	.section	.nv.rel.action,"",@"SHT_CUDA_RELOCINFO"
	.align	8
	.sectionentsize	8
        /*0000*/ 	.byte	0x73, 0x00, 0x00, 0x00, 0x00, 0x00, 0x00, 0x00, 0x00, 0x00, 0x00, 0x11, 0x25, 0x00, 0x05, 0x36


//--------------------- .nv.constant0.triton_mm_plus_mm --------------------------
	.section	.nv.constant0.triton_mm_plus_mm,"a",@progbits
	.align	4
.nv.constant0.triton_mm_plus_mm:
	.zero		396


//--------------------- .text.triton_mm_plus_mm   --------------------------
	.section	.text.triton_mm_plus_mm,"ax",@progbits
	.sectionflags	@"SHF_BARRIERS=1"
	.sectioninfo	@"SHI_REGISTERS=72"
	.align	128
        .global         triton_mm_plus_mm
        .type           triton_mm_plus_mm,@function
        .size           triton_mm_plus_mm,(.L_x_5 - triton_mm_plus_mm)
        .other          triton_mm_plus_mm,@"STO_CUDA_ENTRY STV_DEFAULT"
triton_mm_plus_mm:
.text.triton_mm_plus_mm:
[----:B------:R-:W-:-:S02]  /*0000*/  MOV R1, c[0x0][0x28] ;  /* 0x00000a0000017a02 */ /* 0x000fc40000000f00 */
[----:B------:R-:W-:-:S13]  /*0010*/  ISETP.NE.AND P0, PT, RZ, c[0x0][0x188], PT ;  /* 0x00006200ff007a0c */ /* 0x000fda0003f05270 */
[----:B------:R-:W-:Y:S05]  /*0020*/  @!P0 EXIT ;  /* 0x000000000000894d */ /* 0x000fea0003800000 */
[----:B------:R-:W0:Y:S01]  /*0030*/  S2R R9, SR_CTAID.X ;  /* 0x0000000000097919 */ /* 0x000e220000002500 */
[----:B------:R-:W-:Y:S01]  /*0040*/  MOV R0, 0x1f ;  /* 0x0000001f00007802 */ /* 0x000fe20000000f00 */
[----:B------:R-:W-:Y:S01]  /*0050*/  CS2R R36, SRZ ;  /* 0x0000000000247805 */ /* 0x000fe2000001ff00 */
[----:B------:R-:W-:Y:S01]  /*0060*/  MOV R65, 0x4 ;  /* 0x0000000400417802 */ /* 0x000fe20000000f00 */
[----:B------:R-:W-:Y:S01]  /*0070*/  CS2R R46, SRZ ;  /* 0x00000000002e7805 */ /* 0x000fe2000001ff00 */
[----:B------:R-:W-:Y:S01]  /*0080*/  IADD3 R0, R0, c[0x0][0x188], RZ ;  /* 0x0000620000007a10 */ /* 0x000fe20007ffe0ff */
[----:B------:R-:W-:Y:S01]  /*0090*/  CS2R R42, SRZ ;  /* 0x00000000002a7805 */ /* 0x000fe2000001ff00 */
[----:B------:R-:W-:Y:S01]  /*00a0*/  MOV R44, RZ ;  /* 0x000000ff002c7202 */ /* 0x000fe20000000f00 */
[----:B------:R-:W-:Y:S01]  /*00b0*/  CS2R R40, SRZ ;  /* 0x0000000000287805 */ /* 0x000fe2000001ff00 */
[----:B------:R-:W-:Y:S01]  /*00c0*/  SHF.R.S32.HI R3, RZ, 0x1f, R0 ;  /* 0x0000001fff037819 */ /* 0x000fe20000011400 */
[----:B------:R-:W-:Y:S01]  /*00d0*/  CS2R R38, SRZ ;  /* 0x0000000000267805 */ /* 0x000fe2000001ff00 */
[----:B------:R-:W-:Y:S01]  /*00e0*/  CS2R R28, SRZ ;  /* 0x00000000001c7805 */ /* 0x000fe2000001ff00 */
[----:B------:R-:W-:Y:S01]  /*00f0*/  CS2R R30, SRZ ;  /* 0x00000000001e7805 */ /* 0x000fe2000001ff00 */
[----:B------:R-:W-:Y:S01]  /*0100*/  LEA.HI R3, R3, R0, RZ, 0x5 ;  /* 0x0000000003037211 */ /* 0x000fe200078f28ff */
[----:B------:R-:W-:Y:S01]  /*0110*/  ULDC.64 UR4, c[0x0][0x118] ;  /* 0x0000460000047ab9 */ /* 0x000fe20000000a00 */
[----:B0-----:R-:W-:-:S02]  /*0120*/  SHF.R.S32.HI R2, RZ, 0x1f, R9 ;  /* 0x0000001fff027819 */ /* 0x001fc40000011409 */
[-C--:B------:R-:W-:Y:S02]  /*0130*/  IABS R8, R9.reuse ;  /* 0x0000000900087213 */ /* 0x080fe40000000000 */
[----:B------:R-:W-:Y:S02]  /*0140*/  LEA.HI R2, R2, R9, RZ, 0x3 ;  /* 0x0000000902027211 */ /* 0x000fe400078f18ff */
[----:B------:R-:W-:Y:S02]  /*0150*/  ISETP.GE.AND P1, PT, R9, RZ, PT ;  /* 0x000000ff0900720c */ /* 0x000fe40003f26270 */
[----:B------:R-:W-:-:S04]  /*0160*/  LOP3.LUT R4, R2, 0xfffffff8, RZ, 0xc0, !PT ;  /* 0xfffffff802047812 */ /* 0x000fc800078ec0ff */
[----:B------:R-:W-:-:S04]  /*0170*/  LEA.HI.SX32 R3, R3, -R4, 0x1b ;  /* 0x8000000403037211 */ /* 0x000fc800078fdaff */
[----:B------:R-:W-:-:S04]  /*0180*/  IMNMX R5, R3, 0x8, PT ;  /* 0x0000000803057817 */ /* 0x000fc80003800200 */
[-C--:B------:R-:W-:Y:S02]  /*0190*/  IABS R11, R5.reuse ;  /* 0x00000005000b7213 */ /* 0x080fe40000000000 */
[-C--:B------:R-:W-:Y:S02]  /*01a0*/  IABS R10, R5.reuse ;  /* 0x00000005000a7213 */ /* 0x080fe40000000000 */
[----:B------:R-:W0:Y:S01]  /*01b0*/  I2F.RP R0, R11 ;  /* 0x0000000b00007306 */ /* 0x000e220000209400 */
[----:B------:R-:W-:Y:S02]  /*01c0*/  LOP3.LUT R69, RZ, R5, RZ, 0x33, !PT ;  /* 0x00000005ff457212 */ /* 0x000fe400078e33ff */
[----:B------:R-:W-:-:S05]  /*01d0*/  IADD3 R13, RZ, -R10, RZ ;  /* 0x8000000aff0d7210 */ /* 0x000fca0007ffe0ff */
[----:B0-----:R-:W0:Y:S02]  /*01e0*/  MUFU.RCP R0, R0 ;  /* 0x0000000000007308 */ /* 0x001e240000001000 */
[----:B0-----:R-:W-:-:S06]  /*01f0*/  IADD3 R2, R0, 0xffffffe, RZ ;  /* 0x0ffffffe00027810 */ /* 0x001fcc0007ffe0ff */
[----:B------:R0:W1:Y:S02]  /*0200*/  F2I.FTZ.U32.TRUNC.NTZ R3, R2 ;  /* 0x0000000200037305 */ /* 0x000064000021f000 */
[----:B0-----:R-:W-:Y:S02]  /*0210*/  MOV R2, RZ ;  /* 0x000000ff00027202 */ /* 0x001fe40000000f00 */
[----:B-1----:R-:W-:-:S05]  /*0220*/  IADD3 R6, RZ, -R3, RZ ;  /* 0x80000003ff067210 */ /* 0x002fca0007ffe0ff */
[----:B------:R-:W-:-:S04]  /*0230*/  IMAD R7, R6, R11, RZ ;  /* 0x0000000b06077224 */ /* 0x000fc800078e02ff */
[----:B------:R-:W-:Y:S01]  /*0240*/  IMAD.HI.U32 R6, R3, R7, R2 ;  /* 0x0000000703067227 */ /* 0x000fe200078e0002 */
[----:B------:R-:W-:Y:S02]  /*0250*/  IABS R7, c[0x0][0x188] ;  /* 0x0000620000077a13 */ /* 0x000fe40000000000 */
[----:B------:R-:W-:Y:S02]  /*0260*/  MOV R3, R8 ;  /* 0x0000000800037202 */ /* 0x000fe40000000f00 */
[----:B------:R-:W-:-:S03]  /*0270*/  MOV R10, R7 ;  /* 0x00000007000a7202 */ /* 0x000fc60000000f00 */
[----:B------:R-:W-:Y:S01]  /*0280*/  IMAD.HI.U32 R0, R6, R3, RZ ;  /* 0x0000000306007227 */ /* 0x000fe200078e00ff */
[----:B------:R-:W0:Y:S03]  /*0290*/  I2F.RP R7, R10 ;  /* 0x0000000a00077306 */ /* 0x000e260000209400 */
[----:B------:R-:W-:Y:S02]  /*02a0*/  IMAD R2, R0, R13, R3 ;  /* 0x0000000d00027224 */ /* 0x000fe400078e0203 */
[----:B------:R-:W1:Y:S03]  /*02b0*/  S2R R0, SR_TID.X ;  /* 0x0000000000007919 */ /* 0x000e660000002100 */
[----:B------:R-:W-:Y:S01]  /*02c0*/  ISETP.GT.U32.AND P0, PT, R11, R2, PT ;  /* 0x000000020b00720c */ /* 0x000fe20003f04070 */
[----:B0-----:R-:W0:-:S12]  /*02d0*/  MUFU.RCP R7, R7 ;  /* 0x0000000700077308 */ /* 0x001e180000001000 */
[----:B------:R-:W-:-:S04]  /*02e0*/  @!P0 IADD3 R2, R2, -R11, RZ ;  /* 0x8000000b02028210 */ /* 0x000fc80007ffe0ff */
[----:B------:R-:W-:Y:S02]  /*02f0*/  ISETP.GT.U32.AND P0, PT, R11, R2, PT ;  /* 0x000000020b00720c */ /* 0x000fe40003f04070 */
[----:B-1----:R-:W-:Y:S02]  /*0300*/  SHF.L.U32 R63, R0, 0x8, RZ ;  /* 0x00000008003f7819 */ /* 0x002fe400000006ff */
[----:B0-----:R-:W-:Y:S02]  /*0310*/  IADD3 R3, R7, 0xffffffe, RZ ;  /* 0x0ffffffe07037810 */ /* 0x001fe40007ffe0ff */
[----:B------:R-:W-:-:S07]  /*0320*/  LOP3.LUT R63, R63, 0x700, RZ, 0xc0, !PT ;  /* 0x000007003f3f7812 */ /* 0x000fce00078ec0ff */
[----:B------:R-:W-:Y:S01]  /*0330*/  @!P0 IADD3 R2, R2, -R11, RZ ;  /* 0x8000000b02028210 */ /* 0x000fe20007ffe0ff */
[----:B------:R-:W0:Y:S01]  /*0340*/  F2I.FTZ.U32.TRUNC.NTZ R3, R3 ;  /* 0x0000000300037305 */ /* 0x000e22000021f000 */
[----:B------:R-:W-:Y:S02]  /*0350*/  ISETP.NE.AND P0, PT, R5, RZ, PT ;  /* 0x000000ff0500720c */ /* 0x000fe40003f05270 */
[----:B------:R-:W-:-:S04]  /*0360*/  @!P1 IADD3 R2, -R2, RZ, RZ ;  /* 0x000000ff02029210 */ /* 0x000fc80007ffe1ff */
[----:B------:R-:W-:Y:S02]  /*0370*/  SEL R7, R69, R2, !P0 ;  /* 0x0000000245077207 */ /* 0x000fe40004000000 */
[----:B------:R-:W-:Y:S02]  /*0380*/  SHF.R.U32.HI R2, RZ, 0x2, R0 ;  /* 0x00000002ff027819 */ /* 0x000fe40000011600 */
[----:B------:R-:W-:Y:S02]  /*0390*/  IADD3 R68, R4, R7, RZ ;  /* 0x0000000704447210 */ /* 0x000fe40007ffe0ff */
[----:B------:R-:W-:Y:S02]  /*03a0*/  SGXT.U32 R7, R2, 0x4 ;  /* 0x000000040207781a */ /* 0x000fe40000000000 */
[----:B------:R-:W-:Y:S02]  /*03b0*/  SHF.L.U32 R68, R68, 0x5, RZ ;  /* 0x0000000544447819 */ /* 0x000fe400000006ff */
[----:B0-----:R-:W-:-:S02]  /*03c0*/  IADD3 R15, RZ, -R3, RZ ;  /* 0x80000003ff0f7210 */ /* 0x001fc40007ffe0ff */
[C---:B------:R-:W-:Y:S02]  /*03d0*/  LOP3.LUT R12, R68.reuse, R7, RZ, 0xfc, !PT ;  /* 0x00000007440c7212 */ /* 0x040fe400078efcff */
[----:B------:R-:W-:Y:S01]  /*03e0*/  MOV R2, RZ ;  /* 0x000000ff00027202 */ /* 0x000fe20000000f00 */
[----:B------:R-:W-:Y:S01]  /*03f0*/  IMAD R15, R15, R10, RZ ;  /* 0x0000000a0f0f7224 */ /* 0x000fe200078e02ff */
[----:B------:R-:W-:Y:S02]  /*0400*/  IABS R8, R12 ;  /* 0x0000000c00087213 */ /* 0x000fe40000000000 */
[----:B------:R-:W-:Y:S01]  /*0410*/  LOP3.LUT R14, R68, 0x10, R7, 0xfe, !PT ;  /* 0x00000010440e7812 */ /* 0x000fe200078efe07 */
[----:B------:R-:W-:Y:S01]  /*0420*/  IMAD.HI.U32 R2, R3, R15, R2 ;  /* 0x0000000f03027227 */ /* 0x000fe200078e0002 */
[----:B------:R-:W-:Y:S02]  /*0430*/  MOV R15, R8 ;  /* 0x00000008000f7202 */ /* 0x000fe40000000f00 */
[----:B------:R-:W-:-:S02]  /*0440*/  IABS R17, R14 ;  /* 0x0000000e00117213 */ /* 0x000fc40000000000 */
[----:B------:R-:W-:Y:S01]  /*0450*/  IADD3 R4, -R4, R9, RZ ;  /* 0x0000000904047210 */ /* 0x000fe20007ffe1ff */
[----:B------:R-:W-:Y:S01]  /*0460*/  IMAD.HI.U32 R3, R2, R15, RZ ;  /* 0x0000000f02037227 */ /* 0x000fe200078e00ff */
[----:B------:R-:W-:Y:S02]  /*0470*/  ISETP.GE.AND P4, PT, R12, RZ, PT ;  /* 0x000000ff0c00720c */ /* 0x000fe40003f86270 */
[----:B------:R-:W-:Y:S01]  /*0480*/  IABS R9, R4 ;  /* 0x0000000400097213 */ /* 0x000fe20000000000 */
[----:B------:R-:W-:Y:S01]  /*0490*/  IMAD.HI.U32 R2, R2, R17, RZ ;  /* 0x0000001102027227 */ /* 0x000fe200078e00ff */
[----:B------:R-:W-:Y:S02]  /*04a0*/  IADD3 R3, -R3, RZ, RZ ;  /* 0x000000ff03037210 */ /* 0x000fe40007ffe1ff */
[----:B------:R-:W-:Y:S01]  /*04b0*/  ISETP.GE.AND P5, PT, R14, RZ, PT ;  /* 0x000000ff0e00720c */ /* 0x000fe20003fa6270 */
[----:B------:R-:W-:Y:S01]  /*04c0*/  IMAD.HI.U32 R6, R6, R9, RZ ;  /* 0x0000000906067227 */ /* 0x000fe200078e00ff */
[----:B------:R-:W-:-:S02]  /*04d0*/  IADD3 R2, -R2, RZ, RZ ;  /* 0x000000ff02027210 */ /* 0x000fc40007ffe1ff */
[----:B------:R-:W-:Y:S01]  /*04e0*/  LOP3.LUT R4, R4, R5, RZ, 0x3c, !PT ;  /* 0x0000000504047212 */ /* 0x000fe200078e3cff */
[----:B------:R-:W-:Y:S01]  /*04f0*/  IMAD R3, R10, R3, R15 ;  /* 0x000000030a037224 */ /* 0x000fe200078e020f */
[----:B------:R-:W-:Y:S01]  /*0500*/  SHF.L.U32 R5, R0, 0x2, RZ ;  /* 0x0000000200057819 */ /* 0x000fe200000006ff */
[----:B------:R-:W-:Y:S01]  /*0510*/  IMAD R8, R10, R2, R17 ;  /* 0x000000020a087224 */ /* 0x000fe200078e0211 */
[----:B------:R-:W-:Y:S01]  /*0520*/  LOP3.LUT R61, R7, 0x10, RZ, 0xfc, !PT ;  /* 0x00000010073d7812 */ /* 0x000fe200078efcff */
[----:B------:R-:W-:Y:S01]  /*0530*/  IMAD R2, R6, R13, R9 ;  /* 0x0000000d06027224 */ /* 0x000fe200078e0209 */
[C---:B------:R-:W-:Y:S02]  /*0540*/  ISETP.GT.U32.AND P2, PT, R10.reuse, R3, PT ;  /* 0x000000030a00720c */ /* 0x040fe40003f44070 */
[----:B------:R-:W-:Y:S02]  /*0550*/  ISETP.GT.U32.AND P3, PT, R10, R8, PT ;  /* 0x000000080a00720c */ /* 0x000fe40003f64070 */
[----:B------:R-:W-:-:S02]  /*0560*/  ISETP.GT.U32.AND P1, PT, R11, R2, PT ;  /* 0x000000020b00720c */ /* 0x000fc40003f24070 */
[----:B------:R-:W-:-:S07]  /*0570*/  LOP3.LUT R68, R68, 0x1c, R5, 0xf8, !PT ;  /* 0x0000001c44447812 */ /* 0x000fce00078ef805 */
[-C--:B------:R-:W-:Y:S02]  /*0580*/  @!P2 IADD3 R3, R3, -R10.reuse, RZ ;  /* 0x8000000a0303a210 */ /* 0x080fe40007ffe0ff */
[----:B------:R-:W-:Y:S02]  /*0590*/  @!P3 IADD3 R8, R8, -R10, RZ ;  /* 0x8000000a0808b210 */ /* 0x000fe40007ffe0ff */
[C---:B------:R-:W-:Y:S02]  /*05a0*/  ISETP.GT.U32.AND P6, PT, R10.reuse, R3, PT ;  /* 0x000000030a00720c */ /* 0x040fe40003fc4070 */
[----:B------:R-:W-:Y:S02]  /*05b0*/  ISETP.GT.U32.AND P2, PT, R10, R8, PT ;  /* 0x000000080a00720c */ /* 0x000fe40003f44070 */
[----:B------:R-:W-:Y:S02]  /*05c0*/  @!P1 IADD3 R2, R2, -R11, RZ ;  /* 0x8000000b02029210 */ /* 0x000fe40007ffe0ff */
[----:B------:R-:W-:-:S02]  /*05d0*/  @!P1 IADD3 R6, R6, 0x1, RZ ;  /* 0x0000000106069810 */ /* 0x000fc40007ffe0ff */
[----:B------:R-:W-:Y:S02]  /*05e0*/  ISETP.GE.U32.AND P3, PT, R2, R11, PT ;  /* 0x0000000b0200720c */ /* 0x000fe40003f66070 */
[----:B------:R-:W-:-:S03]  /*05f0*/  LOP3.LUT R2, R5, 0xc, RZ, 0xc0, !PT ;  /* 0x0000000c05027812 */ /* 0x000fc600078ec0ff */
[-C--:B------:R-:W-:Y:S02]  /*0600*/  @!P6 IADD3 R3, R3, -R10.reuse, RZ ;  /* 0x8000000a0303e210 */ /* 0x080fe40007ffe0ff */
[----:B------:R-:W-:Y:S01]  /*0610*/  @!P2 IADD3 R8, R8, -R10, RZ ;  /* 0x8000000a0808a210 */ /* 0x000fe20007ffe0ff */
[----:B------:R-:W-:Y:S01]  /*0620*/  IMAD.WIDE.U32 R54, R2, R65, c[0x0][0x168] ;  /* 0x00005a0002367625 */ /* 0x000fe200078e0041 */
[----:B------:R-:W-:Y:S02]  /*0630*/  @!P4 IADD3 R3, -R3, RZ, RZ ;  /* 0x000000ff0303c210 */ /* 0x000fe40007ffe1ff */
[----:B------:R-:W-:Y:S02]  /*0640*/  @!P5 IADD3 R8, -R8, RZ, RZ ;  /* 0x000000ff0808d210 */ /* 0x000fe40007ffe1ff */
[----:B------:R-:W-:Y:S02]  /*0650*/  ISETP.GE.AND P6, PT, R4, RZ, PT ;  /* 0x000000ff0400720c */ /* 0x000fe40003fc6270 */
[----:B------:R-:W-:-:S02]  /*0660*/  LEA R67, R3, R2, 0x7 ;  /* 0x0000000203437211 */ /* 0x000fc400078e38ff */
[----:B------:R-:W-:Y:S02]  /*0670*/  LEA R8, R8, R2, 0x7 ;  /* 0x0000000208087211 */ /* 0x000fe400078e38ff */
[----:B------:R-:W-:Y:S01]  /*0680*/  SHF.L.U32 R4, R2, 0x2, RZ ;  /* 0x0000000202047819 */ /* 0x000fe200000006ff */
[-C--:B------:R-:W-:Y:S01]  /*0690*/  IMAD.WIDE R2, R67, R65.reuse, c[0x0][0x160] ;  /* 0x0000580043027625 */ /* 0x080fe200078e0241 */
[----:B------:R-:W-:Y:S02]  /*06a0*/  @P3 IADD3 R6, R6, 0x1, RZ ;  /* 0x0000000106063810 */ /* 0x000fe40007ffe0ff */
[----:B------:R-:W-:Y:S01]  /*06b0*/  LEA R62, R7, R4, 0x6 ;  /* 0x00000004073e7211 */ /* 0x000fe200078e30ff */
[-C--:B------:R-:W-:Y:S01]  /*06c0*/  IMAD.WIDE R58, R8, R65.reuse, c[0x0][0x160] ;  /* 0x00005800083a7625 */ /* 0x080fe200078e0241 */
[----:B------:R-:W-:Y:S02]  /*06d0*/  MOV R57, R2 ;  /* 0x0000000200397202 */ /* 0x000fe40000000f00 */
[----:B------:R-:W-:Y:S01]  /*06e0*/  @!P6 IADD3 R6, -R6, RZ, RZ ;  /* 0x000000ff0606e210 */ /* 0x000fe20007ffe1ff */
[----:B------:R-:W-:Y:S01]  /*06f0*/  IMAD.WIDE R64, R8, R65, c[0x0][0x170] ;  /* 0x00005c0008407625 */ /* 0x000fe200078e0241 */
[----:B------:R-:W-:-:S02]  /*0700*/  MOV R2, R3 ;  /* 0x0000000300027202 */ /* 0x000fc40000000f00 */
[----:B------:R-:W-:Y:S02]  /*0710*/  LEA R61, R61, R4, 0x6 ;  /* 0x000000043d3d7211 */ /* 0x000fe400078e30ff */
[----:B------:R-:W-:Y:S02]  /*0720*/  MOV R66, R64 ;  /* 0x0000004000427202 */ /* 0x000fe40000000f00 */
[----:B------:R-:W-:Y:S02]  /*0730*/  SHF.L.U32 R64, R0, 0x5, RZ ;  /* 0x0000000500407819 */ /* 0x000fe400000006ff */
[----:B------:R-:W-:Y:S02]  /*0740*/  SEL R69, R69, R6, !P0 ;  /* 0x0000000645457207 */ /* 0x000fe40004000000 */
[----:B------:R-:W-:Y:S02]  /*0750*/  MOV R60, R58 ;  /* 0x0000003a003c7202 */ /* 0x000fe40000000f00 */
[----:B------:R-:W-:-:S02]  /*0760*/  MOV R3, 0xfffffff0 ;  /* 0xfffffff000037802 */ /* 0x000fc40000000f00 */
[----:B------:R-:W-:Y:S02]  /*0770*/  MOV R7, RZ ;  /* 0x000000ff00077202 */ /* 0x000fe40000000f00 */
[----:B------:R-:W-:-:S02]  /*0780*/  LOP3.LUT R64, R64, 0x1f00, RZ, 0xc0, !PT ;  /* 0x00001f0040407812 */ /* 0x000fc400078ec0ff */
.L_x_1:
[----:B------:R-:W-:Y:S02]  /*0790*/  MOV R4, R57 ;  /* 0x0000003900047202 */ /* 0x000fe40000000f00 */
[----:B------:R-:W-:Y:S02]  /*07a0*/  MOV R5, R2 ;  /* 0x0000000200057202 */ /* 0x000fe40000000f00 */
[----:B------:R-:W-:-:S03]  /*07b0*/  MOV R58, R60 ;  /* 0x0000003c003a7202 */ /* 0x000fc60000000f00 */
[----:B------:R-:W2:Y:S04]  /*07c0*/  LDG.E.128 R8, [R4.64] ;  /* 0x0000000404087981 */ /* 0x000ea8000c1e1d00 */
[----:B------:R0:W3:Y:S04]  /*07d0*/  LDG.E.128 R12, [R58.64] ;  /* 0x000000043a0c7981 */ /* 0x0000e8000c1e1d00 */
[----:B------:R-:W-:Y:S06]  /*07e0*/  BAR.SYNC 0x0 ;  /* 0x0000000000007b1d */ /* 0x000fec0000000000 */
[----:B------:R1:W4:Y:S01]  /*07f0*/  LDG.E.128 R48, [R54.64] ;  /* 0x0000000436307981 */ /* 0x000322000c1e1d00 */
[----:B------:R-:W-:-:S02]  /*0800*/  IADD3 R3, R3, 0x10, RZ ;  /* 0x0000001003037810 */ /* 0x000fc40007ffe0ff */
[----:B------:R-:W-:Y:S02]  /*0810*/  IADD3 R57, P1, R57, 0x40, RZ ;  /* 0x0000004039397810 */ /* 0x000fe40007f3e0ff */
[----:B------:R-:W-:Y:S02]  /*0820*/  IADD3 R60, P2, R60, 0x40, RZ ;  /* 0x000000403c3c7810 */ /* 0x000fe40007f5e0ff */
[----:B------:R-:W-:Y:S02]  /*0830*/  IADD3.X R2, RZ, R2, RZ, P1, !PT ;  /* 0x00000002ff027210 */ /* 0x000fe40000ffe4ff */
[----:B0-----:R-:W-:Y:S02]  /*0840*/  IADD3.X R59, RZ, R59, RZ, P2, !PT ;  /* 0x0000003bff3b7210 */ /* 0x001fe400017fe4ff */
[----:B-1----:R-:W-:-:S04]  /*0850*/  IADD3 R54, P0, R54, 0x40, RZ ;  /* 0x0000004036367810 */ /* 0x002fc80007f1e0ff */
[----:B------:R-:W-:Y:S02]  /*0860*/  IADD3.X R55, RZ, R55, RZ, P0, !PT ;  /* 0x00000037ff377210 */ /* 0x000fe400007fe4ff */
[----:B------:R-:W-:Y:S01]  /*0870*/  ISETP.GE.U32.AND P0, PT, R3, 0x70, PT ;  /* 0x000000700300780c */ /* 0x000fe20003f06070 */
[----:B--2---:R-:W-:Y:S04]  /*0880*/  STS.128 [R62], R8 ;  /* 0x000000083e007388 */ /* 0x004fe80000000c00 */
[----:B---3--:R-:W-:Y:S04]  /*0890*/  STS.128 [R61], R12 ;  /* 0x0000000c3d007388 */ /* 0x008fe80000000c00 */
[----:B----4-:R-:W-:Y:S04]  /*08a0*/  STS.128 [R62+0x800], R48 ;  /* 0x000800303e007388 */ /* 0x010fe80000000c00 */
[----:B------:R-:W-:Y:S04]  /*08b0*/  STS.128 [R61+0x800], R48 ;  /* 0x000800303d007388 */ /* 0x000fe80000000c00 */
[----:B------:R-:W-:Y:S06]  /*08c0*/  BAR.SYNC 0x0 ;  /* 0x0000000000007b1d */ /* 0x000fec0000000000 */
[----:B------:R-:W-:Y:S04]  /*08d0*/  LDS.128 R8, [R64+0xc0] ;  /* 0x0000c00040087984 */ /* 0x000fe80000000c00 */
[----:B------:R-:W0:Y:S04]  /*08e0*/  LDS.128 R24, [R63+0x800] ;  /* 0x000800003f187984 */ /* 0x000e280000000c00 */
[----:B------:R-:W1:Y:S04]  /*08f0*/  LDS.128 R12, [R64+0x80] ;  /* 0x00008000400c7984 */ /* 0x000e680000000c00 */
[----:B------:R-:W2:Y:S04]  /*0900*/  LDS.128 R16, [R64+0x40] ;  /* 0x0000400040107984 */ /* 0x000ea80000000c00 */
[----:B------:R-:W3:Y:S04]  /*0910*/  LDS.128 R20, [R64] ;  /* 0x0000000040147984 */ /* 0x000ee80000000c00 */
[----:B------:R-:W4:Y:S04]  /*0920*/  LDS.128 R32, [R63+0x840] ;  /* 0x000840003f207984 */ /* 0x000f280000000c00 */
[----:B------:R-:W-:Y:S01]  /*0930*/  LDS.128 R48, [R64+0x10] ;  /* 0x0000100040307984 */ /* 0x000fe20000000c00 */
[-C--:B0-----:R-:W-:Y:S01]  /*0940*/  FFMA R4, R8, R24.reuse, R31 ;  /* 0x0000001808047223 */ /* 0x081fe2000000001f */
[----:B-1----:R-:W-:-:S03]  /*0950*/  FFMA R30, R12, R24, R30 ;  /* 0x000000180c1e7223 */ /* 0x002fc6000000001e */
[-C--:B------:R-:W-:Y:S01]  /*0960*/  FFMA R5, R9, R25.reuse, R4 ;  /* 0x0000001909057223 */ /* 0x080fe20000000004 */
[-C--:B--2---:R-:W-:Y:S01]  /*0970*/  FFMA R0, R16, R24.reuse, R29 ;  /* 0x0000001810007223 */ /* 0x084fe2000000001d */
[-C--:B------:R-:W-:Y:S01]  /*0980*/  FFMA R29, R13, R25.reuse, R30 ;  /* 0x000000190d1d7223 */ /* 0x080fe2000000001e */
[----:B---3--:R-:W-:Y:S02]  /*0990*/  FFMA R24, R20, R24, R28 ;  /* 0x0000001814187223 */ /* 0x008fe4000000001c */
[-C--:B------:R-:W-:Y:S01]  /*09a0*/  FFMA R31, R17, R25.reuse, R0 ;  /* 0x00000019111f7223 */ /* 0x080fe20000000000 */
[-C--:B------:R-:W-:Y:S01]  /*09b0*/  FFMA R4, R14, R26.reuse, R29 ;  /* 0x0000001a0e047223 */ /* 0x080fe2000000001d */
[----:B------:R-:W-:Y:S01]  /*09c0*/  FFMA R25, R21, R25, R24 ;  /* 0x0000001915197223 */ /* 0x000fe20000000018 */
[-C--:B------:R-:W-:Y:S01]  /*09d0*/  FFMA R24, R10, R26.reuse, R5 ;  /* 0x0000001a0a187223 */ /* 0x080fe20000000005 */
[-C--:B------:R-:W-:Y:S01]  /*09e0*/  FFMA R0, R18, R26.reuse, R31 ;  /* 0x0000001a12007223 */ /* 0x080fe2000000001f */
[-C--:B------:R-:W-:Y:S01]  /*09f0*/  FFMA R4, R15, R27.reuse, R4 ;  /* 0x0000001b0f047223 */ /* 0x080fe20000000004 */
[----:B------:R-:W-:Y:S01]  /*0a00*/  FFMA R6, R22, R26, R25 ;  /* 0x0000001a16067223 */ /* 0x000fe20000000019 */
[-C--:B------:R-:W-:Y:S01]  /*0a10*/  FFMA R5, R11, R27.reuse, R24 ;  /* 0x0000001b0b057223 */ /* 0x080fe20000000018 */
[-C--:B------:R-:W-:Y:S01]  /*0a20*/  FFMA R0, R19, R27.reuse, R0 ;  /* 0x0000001b13007223 */ /* 0x080fe20000000000 */
[-C--:B----4-:R-:W-:Y:S01]  /*0a30*/  FFMA R28, R12, R32.reuse, R47 ;  /* 0x000000200c1c7223 */ /* 0x090fe2000000002f */
[----:B------:R-:W-:Y:S01]  /*0a40*/  FFMA R6, R23, R27, R6 ;  /* 0x0000001b17067223 */ /* 0x000fe20000000006 */
[-C--:B------:R-:W-:Y:S01]  /*0a50*/  FFMA R46, R16, R32.reuse, R46 ;  /* 0x00000020102e7223 */ /* 0x080fe2000000002e */
[----:B------:R-:W0:Y:S01]  /*0a60*/  LDS.128 R24, [R63+0x8c0] ;  /* 0x0008c0003f187984 */ /* 0x000e220000000c00 */
[-C--:B------:R-:W-:Y:S01]  /*0a70*/  FFMA R45, R13, R33.reuse, R28 ;  /* 0x000000210d2d7223 */ /* 0x080fe2000000001c */
[-C--:B------:R-:W-:Y:S01]  /*0a80*/  FFMA R44, R8, R32.reuse, R44 ;  /* 0x00000020082c7223 */ /* 0x080fe2000000002c */
[----:B------:R-:W-:Y:S01]  /*0a90*/  FFMA R32, R20, R32, R7 ;  /* 0x0000002014207223 */ /* 0x000fe20000000007 */
[----:B------:R-:W1:Y:S01]  /*0aa0*/  LDS.128 R28, [R63+0x880] ;  /* 0x000880003f1c7984 */ /* 0x000e620000000c00 */
        /* <DEDUP_REMOVED lines=9> */
[-C--:B------:R-:W-:Y:S01]  /*0b40*/  FFMA R7, R11, R35.reuse, R44 ;  /* 0x000000230b077223 */ /* 0x080fe2000000002c */
[----:B------:R-:W-:Y:S01]  /*0b50*/  FFMA R56, R23, R35, R56 ;  /* 0x0000002317387223 */ /* 0x000fe20000000038 */
[----:B------:R-:W-:Y:S01]  /*0b60*/  LDS.128 R44, [R64+0x50] ;  /* 0x00005000402c7984 */ /* 0x000fe20000000c00 */
[-C--:B0-----:R-:W-:Y:S01]  /*0b70*/  FFMA R36, R8, R24.reuse, R36 ;  /* 0x0000001808247223 */ /* 0x081fe20000000024 */
        /* <DEDUP_REMOVED lines=8> */
[----:B------:R-:W-:Y:S01]  /*0c00*/  FFMA R25, R14, R26, R37 ;  /* 0x0000001a0e197223 */ /* 0x000fe20000000025 */
[-C--:B-1----:R-:W-:Y:S01]  /*0c10*/  FFMA R20, R20, R28.reuse, R42 ;  /* 0x0000001c14147223 */ /* 0x082fe2000000002a */
[-C--:B------:R-:W-:Y:S01]  /*0c20*/  FFMA R16, R16, R28.reuse, R43 ;  /* 0x0000001c10107223 */ /* 0x080fe2000000002b */
[-C--:B------:R-:W-:Y:S01]  /*0c30*/  FFMA R12, R12, R28.reuse, R40 ;  /* 0x0000001c0c0c7223 */ /* 0x080fe20000000028 */
[----:B------:R-:W-:Y:S01]  /*0c40*/  FFMA R8, R8, R28, R41 ;  /* 0x0000001c08087223 */ /* 0x000fe20000000029 */
[----:B------:R-:W0:Y:S01]  /*0c50*/  LDS.128 R36, [R63+0x810] ;  /* 0x000810003f247984 */ /* 0x000e220000000c00 */
[-C--:B------:R-:W-:Y:S01]  /*0c60*/  FFMA R24, R18, R26.reuse, R35 ;  /* 0x0000001a12187223 */ /* 0x080fe20000000023 */
[----:B------:R-:W-:Y:S01]  /*0c70*/  FFMA R26, R22, R26, R33 ;  /* 0x0000001a161a7223 */ /* 0x000fe20000000021 */
[-C--:B------:R-:W-:Y:S01]  /*0c80*/  FFMA R9, R9, R29.reuse, R8 ;  /* 0x0000001d09097223 */ /* 0x080fe20000000008 */
[----:B------:R-:W1:Y:S01]  /*0c90*/  LDS.128 R40, [R64+0x90] ;  /* 0x0000900040287984 */ /* 0x000e620000000c00 */
[----:B------:R-:W-:Y:S01]  /*0ca0*/  FFMA R13, R13, R29, R12 ;  /* 0x0000001d0d0d7223 */ /* 0x000fe2000000000c */
[-C--:B------:R-:W-:Y:S01]  /*0cb0*/  FFMA R26, R23, R27.reuse, R26 ;  /* 0x0000001b171a7223 */ /* 0x080fe2000000001a */
[-C--:B------:R-:W-:Y:S01]  /*0cc0*/  FFMA R28, R10, R30.reuse, R9 ;  /* 0x0000001e0a1c7223 */ /* 0x080fe20000000009 */
[----:B------:R-:W2:Y:S01]  /*0cd0*/  LDS.128 R32, [R64+0xd0] ;  /* 0x0000d00040207984 */ /* 0x000ea20000000c00 */
[-C--:B------:R-:W-:Y:S01]  /*0ce0*/  FFMA R24, R19, R27.reuse, R24 ;  /* 0x0000001b13187223 */ /* 0x080fe20000000018 */
[-C--:B------:R-:W-:Y:S01]  /*0cf0*/  FFMA R25, R15, R27.reuse, R25 ;  /* 0x0000001b0f197223 */ /* 0x080fe20000000019 */
[C---:B------:R-:W-:Y:S01]  /*0d00*/  FFMA R27, R11.reuse, R27, R58 ;  /* 0x0000001b0b1b7223 */ /* 0x040fe2000000003a */
[----:B------:R-:W-:Y:S01]  /*0d10*/  FFMA R28, R11, R31, R28 ;  /* 0x0000001f0b1c7223 */ /* 0x000fe2000000001c */
[----:B------:R-:W-:Y:S01]  /*0d20*/  FFMA R14, R14, R30, R13 ;  /* 0x0000001e0e0e7223 */ /* 0x000fe2000000000d */
[----:B------:R-:W3:Y:S01]  /*0d30*/  LDS.128 R8, [R63+0x850] ;  /* 0x000850003f087984 */ /* 0x000ee20000000c00 */
[-C--:B------:R-:W-:Y:S01]  /*0d40*/  FFMA R21, R21, R29.reuse, R20 ;  /* 0x0000001d15157223 */ /* 0x080fe20000000014 */
[----:B------:R-:W-:Y:S01]  /*0d50*/  FFMA R17, R17, R29, R16 ;  /* 0x0000001d11117223 */ /* 0x000fe20000000010 */
[----:B------:R-:W-:-:S02]  /*0d60*/  FFMA R29, R15, R31, R14 ;  /* 0x0000001f0f1d7223 */ /* 0x000fc4000000000e */
[-C--:B------:R-:W-:Y:S01]  /*0d70*/  FFMA R22, R22, R30.reuse, R21 ;  /* 0x0000001e16167223 */ /* 0x080fe20000000015 */
[----:B------:R-:W-:-:S04]  /*0d80*/  FFMA R18, R18, R30, R17 ;  /* 0x0000001e12127223 */ /* 0x000fc80000000011 */
[-C--:B------:R-:W-:Y:S01]  /*0d90*/  FFMA R30, R19, R31.reuse, R18 ;  /* 0x0000001f131e7223 */ /* 0x080fe20000000012 */
[----:B------:R-:W-:Y:S01]  /*0da0*/  FFMA R31, R23, R31, R22 ;  /* 0x0000001f171f7223 */ /* 0x000fe20000000016 */
[----:B------:R-:W4:Y:S01]  /*0db0*/  LDS.128 R16, [R63+0x890] ;  /* 0x000890003f107984 */ /* 0x000f220000000c00 */
[-C--:B0-----:R-:W-:Y:S01]  /*0dc0*/  FFMA R0, R44, R36.reuse, R0 ;  /* 0x000000242c007223 */ /* 0x081fe20000000000 */
[-C--:B------:R-:W-:Y:S01]  /*0dd0*/  FFMA R6, R48, R36.reuse, R6 ;  /* 0x0000002430067223 */ /* 0x080fe20000000006 */
[-C--:B-1----:R-:W-:Y:S02]  /*0de0*/  FFMA R4, R40, R36.reuse, R4 ;  /* 0x0000002428047223 */ /* 0x082fe40000000004 */
[-C--:B------:R-:W-:Y:S01]  /*0df0*/  FFMA R15, R45, R37.reuse, R0 ;  /* 0x000000252d0f7223 */ /* 0x080fe20000000000 */
[----:B--2---:R-:W-:Y:S01]  /*0e00*/  FFMA R12, R32, R36, R5 ;  /* 0x00000024200c7223 */ /* 0x004fe20000000005 */
[-C--:B------:R-:W-:Y:S02]  /*0e10*/  FFMA R13, R41, R37.reuse, R4 ;  /* 0x00000025290d7223 */ /* 0x080fe40000000004 */
[-C--:B------:R-:W-:Y:S01]  /*0e20*/  FFMA R4, R46, R38.reuse, R15 ;  /* 0x000000262e047223 */ /* 0x080fe2000000000f */
[-C--:B------:R-:W-:Y:S01]  /*0e30*/  FFMA R5, R33, R37.reuse, R12 ;  /* 0x0000002521057223 */ /* 0x080fe2000000000c */
[----:B------:R-:W-:Y:S01]  /*0e40*/  FFMA R0, R42, R38, R13 ;  /* 0x000000262a007223 */ /* 0x000fe2000000000d */
[----:B------:R-:W-:Y:S01]  /*0e50*/  FFMA R37, R49, R37, R6 ;  /* 0x0000002531257223 */ /* 0x000fe20000000006 */
[----:B------:R-:W0:Y:S01]  /*0e60*/  LDS.128 R12, [R63+0x8d0] ;  /* 0x0008d0003f0c7984 */ /* 0x000e220000000c00 */
[----:B---3--:R-:W-:Y:S01]  /*0e70*/  FFMA R6, R32, R8, R7 ;  /* 0x0000000820067223 */ /* 0x008fe20000000007 */
[----:B------:R-:W-:Y:S01]  /*0e80*/  FFMA R21, R47, R39, R4 ;  /* 0x000000272f157223 */ /* 0x000fe20000000004 */
        /* <DEDUP_REMOVED lines=13> */
[-C--:B----4-:R-:W-:Y:S01]  /*0f60*/  FFMA R30, R44, R16.reuse, R30 ;  /* 0x000000102c1e7223 */ /* 0x090fe2000000001e */
[----:B------:R-:W-:Y:S01]  /*0f70*/  FFMA R28, R32, R16, R28 ;  /* 0x00000010201c7223 */ /* 0x000fe2000000001c */
[-C--:B------:R-:W-:Y:S01]  /*0f80*/  FFMA R22, R43, R11.reuse, R22 ;  /* 0x0000000b2b167223 */ /* 0x080fe20000000016 */
[-C--:B------:R-:W-:Y:S01]  /*0f90*/  FFMA R52, R47, R11.reuse, R52 ;  /* 0x0000000b2f347223 */ /* 0x080fe20000000034 */
[----:B------:R-:W-:Y:S01]  /*0fa0*/  FFMA R56, R51, R11, R56 ;  /* 0x0000000b33387223 */ /* 0x000fe20000000038 */
[----:B------:R-:W-:Y:S01]  /*0fb0*/  FFMA R58, R50, R38, R37 ;  /* 0x00000026323a7223 */ /* 0x000fe20000000025 */
[-C--:B------:R-:W-:Y:S01]  /*0fc0*/  FFMA R20, R35, R39.reuse, R20 ;  /* 0x0000002723147223 */ /* 0x080fe20000000014 */
[----:B------:R-:W-:-:S02]  /*0fd0*/  FFMA R0, R43, R39, R0 ;  /* 0x000000272b007223 */ /* 0x000fc40000000000 */
[----:B------:R-:W-:Y:S02]  /*0fe0*/  FFMA R58, R51, R39, R58 ;  /* 0x00000027333a7223 */ /* 0x000fe4000000003a */
[----:B------:R-:W-:Y:S01]  /*0ff0*/  LDS.128 R36, [R64+0x20] ;  /* 0x0000200040247984 */ /* 0x000fe20000000c00 */
[-C--:B0-----:R-:W-:Y:S01]  /*1000*/  FFMA R4, R32, R12.reuse, R27 ;  /* 0x0000000c20047223 */ /* 0x081fe2000000001b */
[-C--:B------:R-:W-:Y:S01]  /*1010*/  FFMA R6, R40, R12.reuse, R25 ;  /* 0x0000000c28067223 */ /* 0x080fe20000000019 */
[-C--:B------:R-:W-:Y:S01]  /*1020*/  FFMA R24, R44, R12.reuse, R24 ;  /* 0x0000000c2c187223 */ /* 0x080fe20000000018 */
[C---:B------:R-:W-:Y:S01]  /*1030*/  FFMA R26, R48.reuse, R12, R26 ;  /* 0x0000000c301a7223 */ /* 0x040fe2000000001a */
[-C--:B------:R-:W-:Y:S01]  /*1040*/  FFMA R9, R33, R13.reuse, R4 ;  /* 0x0000000d21097223 */ /* 0x080fe20000000004 */
[-C--:B------:R-:W-:Y:S01]  /*1050*/  FFMA R7, R41, R13.reuse, R6 ;  /* 0x0000000d29077223 */ /* 0x080fe20000000006 */
[-C--:B------:R-:W-:Y:S01]  /*1060*/  FFMA R53, R45, R13.reuse, R24 ;  /* 0x0000000d2d357223 */ /* 0x080fe20000000018 */
[C---:B------:R-:W-:Y:S01]  /*1070*/  FFMA R5, R49.reuse, R13, R26 ;  /* 0x0000000d31057223 */ /* 0x040fe2000000001a */
[-C--:B------:R-:W-:Y:S01]  /*1080*/  FFMA R48, R48, R16.reuse, R31 ;  /* 0x0000001030307223 */ /* 0x080fe2000000001f */
[----:B------:R-:W-:Y:S01]  /*1090*/  FFMA R40, R40, R16, R29 ;  /* 0x0000001028287223 */ /* 0x000fe2000000001d */
[-C--:B------:R-:W-:Y:S01]  /*10a0*/  FFMA R12, R34, R14.reuse, R9 ;  /* 0x0000000e220c7223 */ /* 0x080fe20000000009 */
[-C--:B------:R-:W-:Y:S01]  /*10b0*/  FFMA R13, R42, R14.reuse, R7 ;  /* 0x0000000e2a0d7223 */ /* 0x080fe20000000007 */
[-C--:B------:R-:W-:Y:S01]  /*10c0*/  FFMA R53, R46, R14.reuse, R53 ;  /* 0x0000000e2e357223 */ /* 0x080fe20000000035 */
[C---:B------:R-:W-:Y:S01]  /*10d0*/  FFMA R14, R50.reuse, R14, R5 ;  /* 0x0000000e320e7223 */ /* 0x040fe20000000005 */
[-C--:B------:R-:W-:Y:S01]  /*10e0*/  FFMA R49, R49, R17.reuse, R48 ;  /* 0x0000001131317223 */ /* 0x080fe20000000030 */
[-C--:B------:R-:W-:Y:S01]  /*10f0*/  FFMA R45, R45, R17.reuse, R30 ;  /* 0x000000112d2d7223 */ /* 0x080fe2000000001e */
[-C--:B------:R-:W-:Y:S01]  /*1100*/  FFMA R41, R41, R17.reuse, R40 ;  /* 0x0000001129297223 */ /* 0x080fe20000000028 */
[----:B------:R-:W-:Y:S01]  /*1110*/  LDS.128 R4, [R64+0xe0] ;  /* 0x0000e00040047984 */ /* 0x000fe20000000c00 */
[----:B------:R-:W-:Y:S01]  /*1120*/  FFMA R17, R33, R17, R28 ;  /* 0x0000001121117223 */ /* 0x000fe2000000001c */
[-C--:B------:R-:W-:Y:S01]  /*1130*/  FFMA R50, R50, R18.reuse, R49 ;  /* 0x0000001232327223 */ /* 0x080fe20000000031 */
[-C--:B------:R-:W-:Y:S01]  /*1140*/  FFMA R46, R46, R18.reuse, R45 ;  /* 0x000000122e2e7223 */ /* 0x080fe2000000002d */
[----:B------:R-:W0:Y:S01]  /*1150*/  LDS.128 R8, [R63+0x820] ;  /* 0x000820003f087984 */ /* 0x000e220000000c00 */
[-C--:B------:R-:W-:Y:S01]  /*1160*/  FFMA R42, R42, R18.reuse, R41 ;  /* 0x000000122a2a7223 */ /* 0x080fe20000000029 */
[----:B------:R-:W-:Y:S01]  /*1170*/  FFMA R34, R34, R18, R17 ;  /* 0x0000001222227223 */ /* 0x000fe20000000011 */
[-C--:B------:R-:W-:Y:S01]  /*1180*/  FFMA R16, R51, R15.reuse, R14 ;  /* 0x0000000f33107223 */ /* 0x080fe2000000000e */
[----:B------:R-:W1:Y:S01]  /*1190*/  LDS.128 R24, [R64+0xa0] ;  /* 0x0000a00040187984 */ /* 0x000e620000000c00 */
[-C--:B------:R-:W-:Y:S01]  /*11a0*/  FFMA R17, R47, R15.reuse, R53 ;  /* 0x0000000f2f117223 */ /* 0x080fe20000000035 */
[-C--:B------:R-:W-:Y:S01]  /*11b0*/  FFMA R18, R43, R15.reuse, R13 ;  /* 0x0000000f2b127223 */ /* 0x080fe2000000000d */
[C---:B------:R-:W-:Y:S01]  /*11c0*/  FFMA R40, R35.reuse, R15, R12 ;  /* 0x0000000f23287223 */ /* 0x040fe2000000000c */
[----:B------:R-:W2:Y:S01]  /*11d0*/  LDS.128 R28, [R64+0x60] ;  /* 0x00006000401c7984 */ /* 0x000ea20000000c00 */
[-C--:B------:R-:W-:Y:S01]  /*11e0*/  FFMA R41, R35, R19.reuse, R34 ;  /* 0x0000001323297223 */ /* 0x080fe20000000022 */
[-C--:B------:R-:W-:Y:S01]  /*11f0*/  FFMA R43, R43, R19.reuse, R42 ;  /* 0x000000132b2b7223 */ /* 0x080fe2000000002a */
[-C--:B------:R-:W-:Y:S01]  /*1200*/  FFMA R42, R47, R19.reuse, R46 ;  /* 0x000000132f2a7223 */ /* 0x080fe2000000002e */
[----:B------:R-:W3:Y:S01]  /*1210*/  LDS.128 R12, [R63+0x860] ;  /* 0x000860003f0c7984 */ /* 0x000ee20000000c00 */
[----:B------:R-:W-:-:S03]  /*1220*/  FFMA R19, R51, R19, R50 ;  /* 0x0000001333137223 */ /* 0x000fc60000000032 */
[----:B------:R-:W4:Y:S01]  /*1230*/  LDS.128 R44, [R63+0x8e0] ;  /* 0x0008e0003f2c7984 */ /* 0x000f220000000c00 */
[-C--:B0-----:R-:W-:Y:S01]  /*1240*/  FFMA R32, R4, R8.reuse, R20 ;  /* 0x0000000804207223 */ /* 0x081fe20000000014 */
[-C--:B------:R-:W-:Y:S01]  /*1250*/  FFMA R58, R36, R8.reuse, R58 ;  /* 0x00000008243a7223 */ /* 0x080fe2000000003a */
[-C--:B-1----:R-:W-:Y:S01]  /*1260*/  FFMA R20, R24, R8.reuse, R0 ;  /* 0x0000000818147223 */ /* 0x082fe20000000000 */
[----:B--2---:R-:W-:-:S03]  /*1270*/  FFMA R0, R28, R8, R21 ;  /* 0x000000081c007223 */ /* 0x004fc60000000015 */
[-C--:B------:R-:W-:Y:S01]  /*1280*/  FFMA R33, R25, R9.reuse, R20 ;  /* 0x0000000919217223 */ /* 0x080fe20000000014 */
[-C--:B------:R-:W-:Y:S01]  /*1290*/  FFMA R21, R5, R9.reuse, R32 ;  /* 0x0000000905157223 */ /* 0x080fe20000000020 */
[-C--:B------:R-:W-:Y:S02]  /*12a0*/  FFMA R35, R29, R9.reuse, R0 ;  /* 0x000000091d237223 */ /* 0x080fe40000000000 */
[-C--:B------:R-:W-:Y:S01]  /*12b0*/  FFMA R8, R26, R10.reuse, R33 ;  /* 0x0000000a1a087223 */ /* 0x080fe20000000021 */
[----:B------:R-:W-:Y:S01]  /*12c0*/  FFMA R9, R37, R9, R58 ;  /* 0x0000000925097223 */ /* 0x000fe2000000003a */
[-C--:B------:R-:W-:Y:S01]  /*12d0*/  FFMA R48, R6, R10.reuse, R21 ;  /* 0x0000000a06307223 */ /* 0x080fe20000000015 */
[----:B------:R-:W-:Y:S01]  /*12e0*/  FFMA R0, R30, R10, R35 ;  /* 0x0000000a1e007223 */ /* 0x000fe20000000023 */
[----:B---3--:R-:W-:Y:S01]  /*12f0*/  FFMA R22, R24, R12, R22 ;  /* 0x0000000c18167223 */ /* 0x008fe20000000016 */
[----:B------:R-:W0:Y:S01]  /*1300*/  LDS.128 R32, [R63+0x8a0] ;  /* 0x0008a0003f207984 */ /* 0x000e220000000c00 */
[----:B------:R-:W-:Y:S01]  /*1310*/  FFMA R58, R38, R10, R9 ;  /* 0x0000000a263a7223 */ /* 0x000fe20000000009 */
[-C--:B------:R-:W-:Y:S01]  /*1320*/  FFMA R51, R31, R11.reuse, R0 ;  /* 0x0000000b1f337223 */ /* 0x080fe20000000000 */
[-C--:B------:R-:W-:Y:S01]  /*1330*/  FFMA R0, R4, R12.reuse, R23 ;  /* 0x0000000c04007223 */ /* 0x080fe20000000017 */
[-C--:B------:R-:W-:Y:S01]  /*1340*/  FFMA R52, R28, R12.reuse, R52 ;  /* 0x0000000c1c347223 */ /* 0x080fe20000000034 */
[----:B------:R-:W-:Y:S01]  /*1350*/  FFMA R56, R36, R12, R56 ;  /* 0x0000000c24387223 */ /* 0x000fe20000000038 */
        /* <DEDUP_REMOVED lines=12> */
[-C--:B------:R-:W-:Y:S01]  /*1420*/  FFMA R18, R24, R44.reuse, R18 ;  /* 0x0000002c18127223 */ /* 0x080fe20000000012 */
[-C--:B------:R-:W-:Y:S01]  /*1430*/  FFMA R50, R7, R15.reuse, R50 ;  /* 0x0000000f07327223 */ /* 0x080fe20000000032 */
[-C--:B------:R-:W-:Y:S01]  /*1440*/  FFMA R0, R27, R15.reuse, R0 ;  /* 0x0000000f1b007223 */ /* 0x080fe20000000000 */
[-C--:B------:R-:W-:Y:S01]  /*1450*/  FFMA R49, R31, R15.reuse, R8 ;  /* 0x0000000f1f317223 */ /* 0x080fe20000000008 */
[----:B------:R-:W-:Y:S01]  /*1460*/  FFMA R52, R39, R15, R52 ;  /* 0x0000000f27347223 */ /* 0x000fe20000000034 */
        /* <DEDUP_REMOVED lines=9> */
[----:B------:R-:W-:Y:S01]  /*1500*/  LDS.128 R12, [R63+0x830] ;  /* 0x000830003f0c7984 */ /* 0x000fe20000000c00 */
[----:B------:R-:W-:-:S03]  /*1510*/  FFMA R46, R38, R46, R9 ;  /* 0x0000002e262e7223 */ /* 0x000fc60000000009 */
[----:B------:R-:W1:Y:S01]  /*1520*/  LDS.128 R20, [R64+0xf0] ;  /* 0x0000f00040147984 */ /* 0x000e620000000c00 */
[-C--:B0-----:R-:W-:Y:S01]  /*1530*/  FFMA R42, R28, R32.reuse, R42 ;  /* 0x000000201c2a7223 */ /* 0x081fe2000000002a */
[-C--:B------:R-:W-:Y:S01]  /*1540*/  FFMA R24, R24, R32.reuse, R43 ;  /* 0x0000002018187223 */ /* 0x080fe2000000002b */
[-C--:B------:R-:W-:Y:S01]  /*1550*/  FFMA R4, R4, R32.reuse, R41 ;  /* 0x0000002004047223 */ /* 0x080fe20000000029 */
[----:B------:R-:W-:Y:S01]  /*1560*/  FFMA R36, R36, R32, R19 ;  /* 0x0000002024247223 */ /* 0x000fe20000000013 */
[-C--:B------:R-:W-:Y:S01]  /*1570*/  FFMA R29, R29, R33.reuse, R42 ;  /* 0x000000211d1d7223 */ /* 0x080fe2000000002a */
[----:B------:R-:W0:Y:S01]  /*1580*/  LDS.128 R16, [R64+0xb0] ;  /* 0x0000b00040107984 */ /* 0x000e220000000c00 */
[-C--:B------:R-:W-:Y:S01]  /*1590*/  FFMA R5, R5, R33.reuse, R4 ;  /* 0x0000002105057223 */ /* 0x080fe20000000004 */
[-C--:B------:R-:W-:Y:S01]  /*15a0*/  FFMA R37, R37, R33.reuse, R36 ;  /* 0x0000002125257223 */ /* 0x080fe20000000024 */
[----:B------:R-:W-:Y:S01]  /*15b0*/  FFMA R25, R25, R33, R24 ;  /* 0x0000002119197223 */ /* 0x000fe20000000018 */
[----:B------:R-:W2:Y:S01]  /*15c0*/  LDS.128 R40, [R64+0x70] ;  /* 0x0000700040287984 */ /* 0x000ea20000000c00 */
[-C--:B------:R-:W-:Y:S01]  /*15d0*/  FFMA R32, R6, R34.reuse, R5 ;  /* 0x0000002206207223 */ /* 0x080fe20000000005 */
[-C--:B------:R-:W-:Y:S01]  /*15e0*/  FFMA R24, R38, R34.reuse, R37 ;  /* 0x0000002226187223 */ /* 0x080fe20000000025 */
[C---:B------:R-:W-:Y:S01]  /*15f0*/  FFMA R38, R7.reuse, R47, R44 ;  /* 0x0000002f07267223 */ /* 0x040fe2000000002c */
[----:B------:R-:W3:Y:S01]  /*1600*/  LDS.128 R8, [R64+0x30] ;  /* 0x0000300040087984 */ /* 0x000ee20000000c00 */
[----:B------:R-:W-:Y:S01]  /*1610*/  FFMA R32, R7, R35, R32 ;  /* 0x0000002307207223 */ /* 0x000fe20000000020 */
[-C--:B------:R-:W-:Y:S01]  /*1620*/  FFMA R30, R30, R34.reuse, R29 ;  /* 0x000000221e1e7223 */ /* 0x080fe2000000001d */
[----:B------:R-:W-:Y:S01]  /*1630*/  FFMA R26, R26, R34, R25 ;  /* 0x000000221a1a7223 */ /* 0x000fe20000000019 */
[----:B------:R-:W4:Y:S01]  /*1640*/  LDS.128 R4, [R63+0x870] ;  /* 0x000870003f047984 */ /* 0x000f220000000c00 */
[----:B------:R-:W-:Y:S01]  /*1650*/  FFMA R34, R27, R47, R45 ;  /* 0x0000002f1b227223 */ /* 0x000fe2000000002d */
[-C--:B------:R-:W-:Y:S01]  /*1660*/  FFMA R45, R31, R35.reuse, R30 ;  /* 0x000000231f2d7223 */ /* 0x080fe2000000001e */
[-C--:B------:R-:W-:Y:S01]  /*1670*/  FFMA R33, R27, R35.reuse, R26 ;  /* 0x000000231b217223 */ /* 0x080fe2000000001a */
[----:B------:R-:W-:Y:S01]  /*1680*/  FFMA R35, R39, R35, R24 ;  /* 0x0000002327237223 */ /* 0x000fe20000000018 */
[-C--:B------:R-:W-:Y:S01]  /*1690*/  FFMA R37, R31, R47.reuse, R56 ;  /* 0x0000002f1f257223 */ /* 0x080fe20000000038 */
[----:B------:R-:W-:Y:S01]  /*16a0*/  FFMA R36, R39, R47, R46 ;  /* 0x0000002f27247223 */ /* 0x000fe2000000002e */
[----:B-1----:R-:W-:-:S04]  /*16b0*/  FFMA R48, R20, R12, R48 ;  /* 0x0000000c14307223 */ /* 0x002fc80000000030 */
[----:B------:R-:W-:-:S04]  /*16c0*/  FFMA R25, R21, R13, R48 ;  /* 0x0000000d15197223 */ /* 0x000fc80000000030 */
[----:B------:R-:W-:Y:S01]  /*16d0*/  FFMA R28, R22, R14, R25 ;  /* 0x0000000e161c7223 */ /* 0x000fe20000000019 */
[----:B0-----:R-:W-:-:S03]  /*16e0*/  FFMA R26, R16, R12, R53 ;  /* 0x0000000c101a7223 */ /* 0x001fc60000000035 */
[----:B------:R-:W-:Y:S01]  /*16f0*/  FFMA R31, R23, R15, R28 ;  /* 0x0000000f171f7223 */ /* 0x000fe2000000001c */
[----:B--2---:R-:W-:Y:S01]  /*1700*/  FFMA R24, R40, R12, R51 ;  /* 0x0000000c28187223 */ /* 0x004fe20000000033 */
[----:B------:R-:W-:-:S03]  /*1710*/  FFMA R27, R17, R13, R26 ;  /* 0x0000000d111b7223 */ /* 0x000fc6000000001a */
[-C--:B------:R-:W-:Y:S01]  /*1720*/  FFMA R29, R41, R13.reuse, R24 ;  /* 0x0000000d291d7223 */ /* 0x080fe20000000018 */
[----:B---3--:R-:W-:Y:S01]  /*1730*/  FFMA R58, R8, R12, R58 ;  /* 0x0000000c083a7223 */ /* 0x008fe2000000003a */
[-C--:B------:R-:W-:Y:S02]  /*1740*/  FFMA R30, R18, R14.reuse, R27 ;  /* 0x0000000e121e7223 */ /* 0x080fe4000000001b */
[-C--:B------:R-:W-:Y:S01]  /*1750*/  FFMA R12, R42, R14.reuse, R29 ;  /* 0x0000000e2a0c7223 */ /* 0x080fe2000000001d */
[----:B------:R-:W-:Y:S01]  /*1760*/  FFMA R13, R9, R13, R58 ;  /* 0x0000000d090d7223 */ /* 0x000fe2000000003a */
[----:B------:R-:W0:Y:S01]  /*1770*/  LDS.128 R24, [R63+0x8f0] ;  /* 0x0008f0003f187984 */ /* 0x000e220000000c00 */
[-C--:B------:R-:W-:Y:S01]  /*1780*/  FFMA R30, R19, R15.reuse, R30 ;  /* 0x0000000f131e7223 */ /* 0x080fe2000000001e */
[-C--:B------:R-:W-:Y:S01]  /*1790*/  FFMA R29, R43, R15.reuse, R12 ;  /* 0x0000000f2b1d7223 */ /* 0x080fe2000000000c */
[----:B------:R-:W-:Y:S01]  /*17a0*/  FFMA R14, R10, R14, R13 ;  /* 0x0000000e0a0e7223 */ /* 0x000fe2000000000d */
[-C--:B----4-:R-:W-:Y:S01]  /*17b0*/  FFMA R12, R16, R4.reuse, R0 ;  /* 0x00000004100c7223 */ /* 0x090fe20000000000 */
[-C--:B------:R-:W-:Y:S01]  /*17c0*/  FFMA R0, R40, R4.reuse, R49 ;  /* 0x0000000428007223 */ /* 0x080fe20000000031 */
[-C--:B------:R-:W-:Y:S01]  /*17d0*/  FFMA R50, R20, R4.reuse, R50 ;  /* 0x0000000414327223 */ /* 0x080fe20000000032 */
[----:B------:R-:W-:Y:S01]  /*17e0*/  FFMA R28, R11, R15, R14 ;  /* 0x0000000f0b1c7223 */ /* 0x000fe2000000000e */
[-C--:B------:R-:W-:Y:S01]  /*17f0*/  FFMA R47, R17, R5.reuse, R12 ;  /* 0x00000005112f7223 */ /* 0x080fe2000000000c */
[-C--:B------:R-:W-:Y:S01]  /*1800*/  FFMA R49, R41, R5.reuse, R0 ;  /* 0x0000000529317223 */ /* 0x080fe20000000000 */
[----:B------:R-:W1:Y:S01]  /*1810*/  LDS.128 R12, [R63+0x8b0] ;  /* 0x0008b0003f0c7984 */ /* 0x000e620000000c00 */
        /* <DEDUP_REMOVED lines=8> */
[----:B------:R-:W-:-:S02]  /*18a0*/  FFMA R6, R10, R6, R5 ;  /* 0x000000060a067223 */ /* 0x000fc40000000005 */
[-C--:B------:R-:W-:Y:S02]  /*18b0*/  FFMA R44, R23, R7.reuse, R44 ;  /* 0x00000007172c7223 */ /* 0x080fe4000000002c */
[----:B------:R-:W-:Y:S01]  /*18c0*/  FFMA R7, R11, R7, R6 ;  /* 0x000000070b077223 */ /* 0x000fe20000000006 */
        /* <DEDUP_REMOVED lines=14> */
[-C--:B------:R-:W-:Y:S01]  /*19b0*/  FFMA R9, R9, R13.reuse, R8 ;  /* 0x0000000d09097223 */ /* 0x080fe20000000008 */
[-C--:B------:R-:W-:Y:S01]  /*19c0*/  FFMA R41, R41, R13.reuse, R40 ;  /* 0x0000000d29297223 */ /* 0x080fe20000000028 */
[-C--:B------:R-:W-:Y:S01]  /*19d0*/  FFMA R17, R17, R13.reuse, R16 ;  /* 0x0000000d11117223 */ /* 0x080fe20000000010 */
[----:B------:R-:W-:Y:S01]  /*19e0*/  FFMA R13, R21, R13, R32 ;  /* 0x0000000d150d7223 */ /* 0x000fe20000000020 */
[----:B------:R-:W-:Y:S01]  /*19f0*/  FFMA R0, R18, R26, R39 ;  /* 0x0000001a12007223 */ /* 0x000fe20000000027 */
[-C--:B------:R-:W-:Y:S01]  /*1a00*/  FFMA R10, R10, R14.reuse, R9 ;  /* 0x0000000e0a0a7223 */ /* 0x080fe20000000009 */
[-C--:B------:R-:W-:Y:S01]  /*1a10*/  FFMA R42, R42, R14.reuse, R41 ;  /* 0x0000000e2a2a7223 */ /* 0x080fe20000000029 */
[----:B------:R-:W-:Y:S01]  /*1a20*/  FFMA R18, R18, R14, R17 ;  /* 0x0000000e12127223 */ /* 0x000fe20000000011 */
[C---:B------:R-:W-:Y:S01]  /*1a30*/  FFMA R26, R22.reuse, R26, R25 ;  /* 0x0000001a161a7223 */ /* 0x040fe20000000019 */
[----:B------:R-:W-:Y:S01]  /*1a40*/  FFMA R14, R22, R14, R13 ;  /* 0x0000000e160e7223 */ /* 0x000fe2000000000d */
[C---:B------:R-:W-:Y:S01]  /*1a50*/  FFMA R38, R43.reuse, R27, R38 ;  /* 0x0000001b2b267223 */ /* 0x040fe20000000026 */
[----:B------:R-:W-:Y:S01]  /*1a60*/  FFMA R43, R43, R15, R42 ;  /* 0x0000000f2b2b7223 */ /* 0x000fe2000000002a */
[-C--:B------:R-:W-:Y:S01]  /*1a70*/  FFMA R37, R11, R27.reuse, R4 ;  /* 0x0000001b0b257223 */ /* 0x080fe20000000004 */
[-C--:B------:R-:W-:Y:S01]  /*1a80*/  FFMA R39, R19, R27.reuse, R0 ;  /* 0x0000001b13277223 */ /* 0x080fe20000000000 */
[C---:B------:R-:W-:Y:S01]  /*1a90*/  FFMA R36, R23.reuse, R27, R26 ;  /* 0x0000001b17247223 */ /* 0x040fe2000000001a */
[-C--:B------:R-:W-:Y:S01]  /*1aa0*/  FFMA R41, R23, R15.reuse, R14 ;  /* 0x0000000f17297223 */ /* 0x080fe2000000000e */
[-C--:B------:R-:W-:Y:S01]  /*1ab0*/  FFMA R40, R19, R15.reuse, R18 ;  /* 0x0000000f13287223 */ /* 0x080fe20000000012 */
[----:B------:R-:W-:Y:S01]  /*1ac0*/  FFMA R42, R11, R15, R10 ;  /* 0x0000000f0b2a7223 */ /* 0x000fe2000000000a */
[----:B------:R-:W-:Y:S01]  /*1ad0*/  @P0 CALL.REL.NOINC `(.L_x_0) ;  /* 0x0000001000000944 */ /* 0x000fe20003c00000 */
[----:B------:R-:W-:Y:S05]  /*1ae0*/  BRA `(.L_x_1) ;  /* 0xffffeca000007947 */ /* 0x000fea000383ffff */
.L_x_0:
[----:B------:R-:W0:Y:S01]  /*1af0*/  S2R R3, SR_TID.X ;  /* 0x0000000000037919 */ /* 0x000e220000002100 */
[----:B------:R-:W-:-:S02]  /*1b00*/  LEA R57, P0, R67, c[0x0][0x170], 0x2 ;  /* 0x00005c0043397a11 */ /* 0x000fc400078010ff */
[----:B------:R-:W-:Y:S02]  /*1b10*/  LOP3.LUT R59, R68, 0x3, RZ, 0xfc, !PT ;  /* 0x00000003443b7812 */ /* 0x000fe400078efcff */
[----:B------:R-:W-:Y:S02]  /*1b20*/  MOV R45, 0xfffffff0 ;  /* 0xfffffff0002d7802 */ /* 0x000fe40000000f00 */
[----:B0-----:R-:W-:Y:S02]  /*1b30*/  SHF.L.U32 R0, R3, 0x2, RZ ;  /* 0x0000000203007819 */ /* 0x001fe400000006ff */
[----:B------:R-:W-:Y:S02]  /*1b40*/  SHF.R.U32.HI R60, RZ, 0x3, R3 ;  /* 0x00000003ff3c7819 */ /* 0x000fe40000011603 */
[----:B------:R-:W-:Y:S02]  /*1b50*/  LOP3.LUT R2, R0, 0xc, RZ, 0xc0, !PT ;  /* 0x0000000c00027812 */ /* 0x000fe400078ec0ff */
[----:B------:R-:W-:-:S02]  /*1b60*/  SHF.R.S32.HI R0, RZ, 0x1f, R67 ;  /* 0x0000001fff007819 */ /* 0x000fc40000011443 */
[----:B------:R-:W-:Y:S02]  /*1b70*/  LEA R2, P1, R2, c[0x0][0x178], 0x2 ;  /* 0x00005e0002027a11 */ /* 0x000fe400078210ff */
[----:B------:R-:W-:Y:S02]  /*1b80*/  LEA.HI.X R0, R67, c[0x0][0x174], R0, 0x2, P0 ;  /* 0x00005d0043007a11 */ /* 0x000fe400000f1400 */
[----:B------:R-:W-:Y:S02]  /*1b90*/  LOP3.LUT R60, R60, 0x7, RZ, 0xc0, !PT ;  /* 0x000000073c3c7812 */ /* 0x000fe400078ec0ff */
[----:B------:R-:W-:-:S02]  /*1ba0*/  IADD3.X R3, RZ, c[0x0][0x17c], RZ, P1, !PT ;  /* 0x00005f00ff037a10 */ /* 0x000fc40000ffe4ff */
.L_x_3:
        /* <DEDUP_REMOVED lines=9> */
[----:B0-----:R-:W-:Y:S02]  /*1c40*/  IADD3 R66, P2, R66, 0x40, RZ ;  /* 0x0000004042427810 */ /* 0x001fe40007f5e0ff */
[----:B------:R-:W-:Y:S02]  /*1c50*/  IADD3.X R0, RZ, R0, RZ, P1, !PT ;  /* 0x00000000ff007210 */ /* 0x000fe40000ffe4ff */
[----:B------:R-:W-:Y:S02]  /*1c60*/  IADD3.X R65, RZ, R65, RZ, P2, !PT ;  /* 0x00000041ff417210 */ /* 0x000fe400017fe4ff */
        /* <DEDUP_REMOVED lines=25> */
[----:B------:R-:W-:Y:S01]  /*1e00*/  FFMA R32, R22, R34, R31 ;  /* 0x0000002216207223 */ /* 0x000fe2000000001f */
[----:B----4-:R-:W-:Y:S01]  /*1e10*/  FFMA R44, R12, R8, R44 ;  /* 0x000000080c2c7223 */ /* 0x010fe2000000002c */
[----:B------:R-:W-:Y:S01]  /*1e20*/  FFMA R4, R26, R34, R33 ;  /* 0x000000221a047223 */ /* 0x000fe20000000021 */
[-C--:B------:R-:W-:Y:S01]  /*1e30*/  FFMA R34, R15, R35.reuse, R28 ;  /* 0x000000230f227223 */ /* 0x080fe2000000001c */
[-C--:B------:R-:W-:Y:S01]  /*1e40*/  FFMA R33, R19, R35.reuse, R6 ;  /* 0x0000002313217223 */ /* 0x080fe20000000006 */
[----:B------:R-:W0:Y:S01]  /*1e50*/  LDS.128 R28, [R63+0x8c0] ;  /* 0x0008c0003f1c7984 */ /* 0x000e220000000c00 */
        /* <DEDUP_REMOVED lines=29> */
[----:B------:R-:W-:Y:S01]  /*2030*/  FFMA R58, R22, R30, R11 ;  /* 0x0000001e163a7223 */ /* 0x000fe2000000000b */
[-C--:B-1----:R-:W-:Y:S01]  /*2040*/  FFMA R24, R24, R4.reuse, R42 ;  /* 0x0000000418187223 */ /* 0x082fe2000000002a */
[-C--:B------:R-:W-:Y:S01]  /*2050*/  FFMA R20, R20, R4.reuse, R43 ;  /* 0x0000000414147223 */ /* 0x080fe2000000002b */
[----:B------:R-:W-:Y:S01]  /*2060*/  FFMA R16, R16, R4, R40 ;  /* 0x0000000410107223 */ /* 0x000fe20000000028 */
[----:B------:R-:W-:Y:S01]  /*2070*/  FFMA R30, R26, R30, R9 ;  /* 0x0000001e1a1e7223 */ /* 0x000fe20000000009 */
[----:B------:R-:W-:Y:S01]  /*2080*/  FFMA R4, R12, R4, R41 ;  /* 0x000000040c047223 */ /* 0x000fe20000000029 */
[----:B------:R-:W-:Y:S01]  /*2090*/  LDS.128 R8, [R64+0xd0] ;  /* 0x0000d00040087984 */ /* 0x000fe20000000c00 */
[-C--:B------:R-:W-:Y:S01]  /*20a0*/  FFMA R25, R25, R5.reuse, R24 ;  /* 0x0000000519197223 */ /* 0x080fe20000000018 */
[-C--:B------:R-:W-:Y:S01]  /*20b0*/  FFMA R21, R21, R5.reuse, R20 ;  /* 0x0000000515157223 */ /* 0x080fe20000000014 */
[-C--:B------:R-:W-:Y:S01]  /*20c0*/  FFMA R17, R17, R5.reuse, R16 ;  /* 0x0000000511117223 */ /* 0x080fe20000000010 */
[----:B------:R-:W0:Y:S01]  /*20d0*/  LDS.128 R36, [R63+0x810] ;  /* 0x000810003f247984 */ /* 0x000e220000000c00 */
[----:B------:R-:W-:Y:S01]  /*20e0*/  FFMA R5, R13, R5, R4 ;  /* 0x000000050d057223 */ /* 0x000fe20000000004 */
[-C--:B------:R-:W-:Y:S01]  /*20f0*/  FFMA R4, R22, R6.reuse, R21 ;  /* 0x0000000616047223 */ /* 0x080fe20000000015 */
[-C--:B------:R-:W-:Y:S01]  /*2100*/  FFMA R22, R27, R31.reuse, R30 ;  /* 0x0000001f1b167223 */ /* 0x080fe2000000001e */
[----:B------:R-:W1:Y:S01]  /*2110*/  LDS.128 R40, [R64+0x90] ;  /* 0x0000900040287984 */ /* 0x000e620000000c00 */
[-C--:B------:R-:W-:Y:S01]  /*2120*/  FFMA R24, R14, R6.reuse, R5 ;  /* 0x000000060e187223 */ /* 0x080fe20000000005 */
[-C--:B------:R-:W-:Y:S01]  /*2130*/  FFMA R20, R23, R31.reuse, R58 ;  /* 0x0000001f17147223 */ /* 0x080fe2000000003a */
[-C--:B------:R-:W-:Y:S01]  /*2140*/  FFMA R21, R19, R31.reuse, R29 ;  /* 0x0000001f13157223 */ /* 0x080fe2000000001d */
[C---:B------:R-:W-:Y:S01]  /*2150*/  FFMA R31, R15.reuse, R31, R28 ;  /* 0x0000001f0f1f7223 */ /* 0x040fe2000000001c */
[-C--:B------:R-:W-:Y:S01]  /*2160*/  FFMA R24, R15, R7.reuse, R24 ;  /* 0x000000070f187223 */ /* 0x080fe20000000018 */
[-C--:B------:R-:W-:Y:S01]  /*2170*/  FFMA R26, R26, R6.reuse, R25 ;  /* 0x000000061a1a7223 */ /* 0x080fe20000000019 */
[----:B------:R-:W2:Y:S01]  /*2180*/  LDS.128 R12, [R63+0x850] ;  /* 0x000850003f0c7984 */ /* 0x000ea20000000c00 */
[----:B------:R-:W-:Y:S01]  /*2190*/  FFMA R18, R18, R6, R17 ;  /* 0x0000000612127223 */ /* 0x000fe20000000011 */
[-C--:B------:R-:W-:Y:S01]  /*21a0*/  FFMA R23, R23, R7.reuse, R4 ;  /* 0x0000000717177223 */ /* 0x080fe20000000004 */
[----:B------:R-:W-:-:S02]  /*21b0*/  FFMA R27, R27, R7, R26 ;  /* 0x000000071b1b7223 */ /* 0x000fc4000000001a */
[----:B------:R-:W-:Y:S01]  /*21c0*/  FFMA R25, R19, R7, R18 ;  /* 0x0000000713197223 */ /* 0x000fe20000000012 */
[-C--:B0-----:R-:W-:Y:S01]  /*21d0*/  FFMA R34, R8, R36.reuse, R34 ;  /* 0x0000002408227223 */ /* 0x081fe20000000022 */
[-C--:B------:R-:W-:Y:S01]  /*21e0*/  FFMA R32, R48, R36.reuse, R32 ;  /* 0x0000002430207223 */ /* 0x080fe20000000020 */
[-C--:B-1----:R-:W-:Y:S01]  /*21f0*/  FFMA R4, R40, R36.reuse, R33 ;  /* 0x0000002428047223 */ /* 0x082fe20000000021 */
        /* <DEDUP_REMOVED lines=12> */
[-C--:B--2---:R-:W-:Y:S01]  /*22c0*/  FFMA R16, R48, R12.reuse, R47 ;  /* 0x0000000c30107223 */ /* 0x084fe2000000002f */
        /* <DEDUP_REMOVED lines=27> */
[----:B-1----:R-:W-:Y:S01]  /*2480*/  FFMA R24, R8, R16, R24 ;  /* 0x0000001008187223 */ /* 0x002fe20000000018 */
        /* <DEDUP_REMOVED lines=8> */
[----:B------:R-:W-:Y:S01]  /*2510*/  LDS.128 R12, [R64+0xe0] ;  /* 0x0000e000400c7984 */ /* 0x000fe20000000c00 */
[-C--:B------:R-:W-:Y:S01]  /*2520*/  FFMA R53, R53, R17.reuse, R52 ;  /* 0x0000001135357223 */ /* 0x080fe20000000034 */
[-C--:B------:R-:W-:Y:S01]  /*2530*/  FFMA R49, R49, R17.reuse, R48 ;  /* 0x0000001131317223 */ /* 0x080fe20000000030 */
[----:B------:R-:W-:Y:S01]  /*2540*/  FFMA R41, R41, R17, R40 ;  /* 0x0000001129297223 */ /* 0x000fe20000000028 */
[----:B------:R-:W0:Y:S01]  /*2550*/  LDS.128 R20, [R63+0x820] ;  /* 0x000820003f147984 */ /* 0x000e220000000c00 */
[-C--:B------:R-:W-:Y:S01]  /*2560*/  FFMA R54, R54, R18.reuse, R53 ;  /* 0x0000001236367223 */ /* 0x080fe20000000035 */
[-C--:B------:R-:W-:Y:S01]  /*2570*/  FFMA R50, R50, R18.reuse, R49 ;  /* 0x0000001232327223 */ /* 0x080fe20000000031 */
[-C--:B------:R-:W-:Y:S01]  /*2580*/  FFMA R42, R42, R18.reuse, R41 ;  /* 0x000000122a2a7223 */ /* 0x080fe20000000029 */
[----:B------:R-:W1:Y:S01]  /*2590*/  LDS.128 R24, [R64+0xa0] ;  /* 0x0000a00040187984 */ /* 0x000e620000000c00 */
[----:B------:R-:W-:Y:S01]  /*25a0*/  FFMA R18, R10, R18, R9 ;  /* 0x000000120a127223 */ /* 0x000fe20000000009 */
[-C--:B------:R-:W-:Y:S01]  /*25b0*/  FFMA R8, R55, R7.reuse, R6 ;  /* 0x0000000737087223 */ /* 0x080fe20000000006 */
[-C--:B------:R-:W-:Y:S01]  /*25c0*/  FFMA R9, R51, R7.reuse, R58 ;  /* 0x0000000733097223 */ /* 0x080fe2000000003a */
[----:B------:R-:W2:Y:S01]  /*25d0*/  LDS.128 R28, [R64+0x60] ;  /* 0x00006000401c7984 */ /* 0x000ea20000000c00 */
[-C--:B------:R-:W-:Y:S01]  /*25e0*/  FFMA R10, R43, R7.reuse, R5 ;  /* 0x000000072b0a7223 */ /* 0x080fe20000000005 */
[C---:B------:R-:W-:Y:S01]  /*25f0*/  FFMA R16, R11.reuse, R7, R4 ;  /* 0x000000070b107223 */ /* 0x040fe20000000004 */
[-C--:B------:R-:W-:Y:S01]  /*2600*/  FFMA R11, R11, R19.reuse, R18 ;  /* 0x000000130b0b7223 */ /* 0x080fe20000000012 */
[----:B------:R-:W3:Y:S01]  /*2610*/  LDS.128 R4, [R63+0x860] ;  /* 0x000860003f047984 */ /* 0x000ee20000000c00 */
[-C--:B------:R-:W-:Y:S01]  /*2620*/  FFMA R43, R43, R19.reuse, R42 ;  /* 0x000000132b2b7223 */ /* 0x080fe2000000002a */
[-C--:B------:R-:W-:Y:S01]  /*2630*/  FFMA R17, R51, R19.reuse, R50 ;  /* 0x0000001333117223 */ /* 0x080fe20000000032 */
[----:B------:R-:W-:Y:S01]  /*2640*/  FFMA R19, R55, R19, R54 ;  /* 0x0000001337137223 */ /* 0x000fe20000000036 */
[----:B------:R-:W-:Y:S01]  /*2650*/  LDS.128 R48, [R63+0x8a0] ;  /* 0x0008a0003f307984 */ /* 0x000fe20000000c00 */
[-C--:B0-----:R-:W-:Y:S01]  /*2660*/  FFMA R18, R12, R20.reuse, R37 ;  /* 0x000000140c127223 */ /* 0x081fe20000000025 */
[----:B-1----:R-:W-:-:S03]  /*2670*/  FFMA R36, R24, R20, R36 ;  /* 0x0000001418247223 */ /* 0x002fc60000000024 */
[-C--:B------:R-:W-:Y:S01]  /*2680*/  FFMA R37, R13, R21.reuse, R18 ;  /* 0x000000150d257223 */ /* 0x080fe20000000012 */
[-C--:B--2---:R-:W-:Y:S01]  /*2690*/  FFMA R38, R28, R20.reuse, R38 ;  /* 0x000000141c267223 */ /* 0x084fe20000000026 */
[----:B------:R-:W-:Y:S01]  /*26a0*/  FFMA R20, R32, R20, R39 ;  /* 0x0000001420147223 */ /* 0x000fe20000000027 */
[-C--:B------:R-:W-:Y:S01]  /*26b0*/  FFMA R39, R25, R21.reuse, R36 ;  /* 0x0000001519277223 */ /* 0x080fe20000000024 */
[-C--:B------:R-:W-:Y:S01]  /*26c0*/  FFMA R52, R14, R22.reuse, R37 ;  /* 0x000000160e347223 */ /* 0x080fe20000000025 */
[-C--:B------:R-:W-:Y:S01]  /*26d0*/  FFMA R41, R29, R21.reuse, R38 ;  /* 0x000000151d297223 */ /* 0x080fe20000000026 */
[----:B------:R-:W-:Y:S01]  /*26e0*/  FFMA R21, R33, R21, R20 ;  /* 0x0000001521157223 */ /* 0x000fe20000000014 */
[----:B------:R-:W-:Y:S01]  /*26f0*/  FFMA R54, R26, R22, R39 ;  /* 0x000000161a367223 */ /* 0x000fe20000000027 */
[----:B---3--:R-:W-:Y:S01]  /*2700*/  FFMA R46, R12, R4, R46 ;  /* 0x000000040c2e7223 */ /* 0x008fe2000000002e */
[----:B------:R-:W0:Y:S01]  /*2710*/  LDS.128 R36, [R63+0x8e0] ;  /* 0x0008e0003f247984 */ /* 0x000e220000000c00 */
[-C--:B------:R-:W-:Y:S01]  /*2720*/  FFMA R18, R30, R22.reuse, R41 ;  /* 0x000000161e127223 */ /* 0x080fe20000000029 */
[----:B------:R-:W-:Y:S01]  /*2730*/  FFMA R22, R34, R22, R21 ;  /* 0x0000001622167223 */ /* 0x000fe20000000015 */
[-C--:B------:R-:W-:Y:S01]  /*2740*/  FFMA R44, R24, R4.reuse, R44 ;  /* 0x00000004182c7223 */ /* 0x080fe2000000002c */
[-C--:B------:R-:W-:Y:S01]  /*2750*/  FFMA R56, R32, R4.reuse, R56 ;  /* 0x0000000420387223 */ /* 0x080fe20000000038 */
[----:B------:R-:W-:Y:S01]  /*2760*/  FFMA R53, R31, R23, R18 ;  /* 0x000000171f357223 */ /* 0x000fe20000000012 */
[----:B------:R-:W-:Y:S01]  /*2770*/  FFMA R18, R28, R4, R47 ;  /* 0x000000041c127223 */ /* 0x000fe2000000002f */
[----:B------:R-:W-:Y:S01]  /*2780*/  FFMA R21, R13, R5, R46 ;  /* 0x000000050d157223 */ /* 0x000fe2000000002e */
        /* <DEDUP_REMOVED lines=36> */
[----:B------:R-:W-:Y:S01]  /*29d0*/  FFMA R25, R25, R49, R24 ;  /* 0x0000003119197223 */ /* 0x000fe20000000018 */
[-C--:B------:R-:W-:Y:S01]  /*29e0*/  FFMA R12, R34, R50.reuse, R33 ;  /* 0x00000032220c7223 */ /* 0x080fe20000000021 */
[----:B------:R-:W2:Y:S01]  /*29f0*/  LDS.128 R16, [R64+0xb0] ;  /* 0x0000b00040107984 */ /* 0x000ea20000000c00 */
[-C--:B------:R-:W-:Y:S01]  /*2a00*/  FFMA R48, R35, R39.reuse, R38 ;  /* 0x0000002723307223 */ /* 0x080fe20000000026 */
[-C--:B------:R-:W-:Y:S01]  /*2a10*/  FFMA R49, R31, R39.reuse, R37 ;  /* 0x000000271f317223 */ /* 0x080fe20000000025 */
[-C--:B------:R-:W-:Y:S01]  /*2a20*/  FFMA R34, R27, R39.reuse, R36 ;  /* 0x000000271b227223 */ /* 0x080fe20000000024 */
[----:B------:R-:W3:Y:S01]  /*2a30*/  LDS.128 R8, [R64+0x30] ;  /* 0x0000300040087984 */ /* 0x000ee20000000c00 */
[----:B------:R-:W-:Y:S01]  /*2a40*/  FFMA R58, R15, R39, R58 ;  /* 0x000000270f3a7223 */ /* 0x000fe2000000003a */
[-C--:B------:R-:W-:Y:S01]  /*2a50*/  FFMA R35, R35, R51.reuse, R12 ;  /* 0x0000003323237223 */ /* 0x080fe2000000000c */
[-C--:B------:R-:W-:Y:S01]  /*2a60*/  FFMA R32, R14, R50.reuse, R13 ;  /* 0x000000320e207223 */ /* 0x080fe2000000000d */
[----:B------:R-:W4:Y:S01]  /*2a70*/  LDS.128 R36, [R63+0x870] ;  /* 0x000870003f247984 */ /* 0x000f220000000c00 */
[-C--:B------:R-:W-:Y:S01]  /*2a80*/  FFMA R30, R30, R50.reuse, R29 ;  /* 0x000000321e1e7223 */ /* 0x080fe2000000001d */
[----:B------:R-:W-:Y:S01]  /*2a90*/  FFMA R26, R26, R50, R25 ;  /* 0x000000321a1a7223 */ /* 0x000fe20000000019 */
[----:B------:R-:W-:-:S02]  /*2aa0*/  FFMA R32, R15, R51, R32 ;  /* 0x000000330f207223 */ /* 0x000fc40000000020 */
[-C--:B------:R-:W-:Y:S01]  /*2ab0*/  FFMA R50, R31, R51.reuse, R30 ;  /* 0x000000331f327223 */ /* 0x080fe2000000001e */
[----:B------:R-:W-:Y:S02]  /*2ac0*/  FFMA R33, R27, R51, R26 ;  /* 0x000000331b217223 */ /* 0x000fe4000000001a */
[----:B------:R-:W5:Y:S01]  /*2ad0*/  LDS.128 R24, [R63+0x8f0] ;  /* 0x0008f0003f187984 */ /* 0x000f620000000c00 */
[-C--:B0-----:R-:W-:Y:S01]  /*2ae0*/  FFMA R52, R20, R4.reuse, R52 ;  /* 0x0000000414347223 */ /* 0x081fe20000000034 */
[----:B-1----:R-:W-:-:S03]  /*2af0*/  FFMA R12, R40, R4, R53 ;  /* 0x00000004280c7223 */ /* 0x002fc60000000035 */
[-C--:B------:R-:W-:Y:S01]  /*2b00*/  FFMA R13, R21, R5.reuse, R52 ;  /* 0x00000005150d7223 */ /* 0x080fe20000000034 */
[----:B--2---:R-:W-:Y:S01]  /*2b10*/  FFMA R54, R16, R4, R54 ;  /* 0x0000000410367223 */ /* 0x004fe20000000036 */
[-C--:B------:R-:W-:Y:S02]  /*2b20*/  FFMA R29, R41, R5.reuse, R12 ;  /* 0x00000005291d7223 */ /* 0x080fe4000000000c */
[----:B------:R-:W-:Y:S01]  /*2b30*/  FFMA R12, R22, R6, R13 ;  /* 0x00000006160c7223 */ /* 0x000fe2000000000d */
[----:B------:R-:W-:Y:S01]  /*2b40*/  FFMA R15, R17, R5, R54 ;  /* 0x00000005110f7223 */ /* 0x000fe20000000036 */
[----:B---3--:R-:W-:Y:S02]  /*2b50*/  FFMA R4, R8, R4, R55 ;  /* 0x0000000408047223 */ /* 0x008fe40000000037 */
[----:B------:R-:W-:Y:S01]  /*2b60*/  FFMA R31, R23, R7, R12 ;  /* 0x00000007171f7223 */ /* 0x000fe2000000000c */
[-C--:B------:R-:W-:Y:S01]  /*2b70*/  FFMA R30, R18, R6.reuse, R15 ;  /* 0x00000006121e7223 */ /* 0x080fe2000000000f */
[----:B------:R-:W-:Y:S01]  /*2b80*/  FFMA R5, R9, R5, R4 ;  /* 0x0000000509057223 */ /* 0x000fe20000000004 */
[----:B------:R-:W0:Y:S01]  /*2b90*/  LDS.128 R12, [R63+0x8b0] ;  /* 0x0008b0003f0c7984 */ /* 0x000e220000000c00 */
[----:B------:R-:W-:Y:S01]  /*2ba0*/  FFMA R4, R42, R6, R29 ;  /* 0x000000062a047223 */ /* 0x000fe2000000001d */
[----:B----4-:R-:W-:Y:S01]  /*2bb0*/  FFMA R44, R16, R36, R44 ;  /* 0x00000024102c7223 */ /* 0x010fe2000000002c */
[----:B------:R-:W-:Y:S01]  /*2bc0*/  FFMA R6, R10, R6, R5 ;  /* 0x000000060a067223 */ /* 0x000fe20000000005 */
        /* <DEDUP_REMOVED lines=15> */
[-C--:B-----5:R-:W-:Y:S01]  /*2cc0*/  FFMA R48, R8, R24.reuse, R48 ;  /* 0x0000001808307223 */ /* 0x0a0fe20000000030 */
        /* <DEDUP_REMOVED lines=29> */
[----:B------:R-:W-:-:S02]  /*2ea0*/  FFMA R14, R22, R14, R13 ;  /* 0x0000000e160e7223 */ /* 0x000fc4000000000d */
[-C--:B------:R-:W-:Y:S01]  /*2eb0*/  FFMA R43, R43, R15.reuse, R42 ;  /* 0x0000000f2b2b7223 */ /* 0x080fe2000000002a */
[-C--:B------:R-:W-:Y:S01]  /*2ec0*/  FFMA R40, R19, R15.reuse, R18 ;  /* 0x0000000f13287223 */ /* 0x080fe20000000012 */
[-C--:B------:R-:W-:Y:S01]  /*2ed0*/  FFMA R41, R23, R15.reuse, R14 ;  /* 0x0000000f17297223 */ /* 0x080fe2000000000e */
[----:B------:R-:W-:Y:S01]  /*2ee0*/  FFMA R42, R11, R15, R10 ;  /* 0x0000000f0b2a7223 */ /* 0x000fe2000000000a */
[----:B------:R-:W-:Y:S01]  /*2ef0*/  @P0 CALL.REL.NOINC `(.L_x_2) ;  /* 0x0000001000000944 */ /* 0x000fe20003c00000 */
[----:B------:R-:W-:Y:S05]  /*2f00*/  BRA `(.L_x_3) ;  /* 0xffffeca000007947 */ /* 0x000fea000383ffff */
.L_x_2:
[----:B------:R-:W0:Y:S01]  /*2f10*/  S2R R67, SR_TID.X ;  /* 0x0000000000437919 */ /* 0x000e220000002100 */
[----:B------:R-:W-:-:S03]  /*2f20*/  SHF.L.U32 R0, R60, 0x2, RZ ;  /* 0x000000023c007819 */ /* 0x000fc600000006ff */
[----:B------:R-:W-:Y:S06]  /*2f30*/  BAR.SYNC 0x0 ;  /* 0x0000000000007b1d */ /* 0x000fec0000000000 */
[----:B------:R-:W-:Y:S02]  /*2f40*/  ISETP.GE.AND P1, PT, R68, c[0x0][0x188], PT ;  /* 0x0000620044007a0c */ /* 0x000fe40003f26270 */
[----:B0-----:R-:W-:-:S04]  /*2f50*/  SHF.L.U32 R2, R67, 0x2, RZ ;  /* 0x0000000243027819 */ /* 0x001fc800000006ff */
[----:B------:R-:W-:Y:S02]  /*2f60*/  LOP3.LUT R3, R2, 0x1c, RZ, 0xc0, !PT ;  /* 0x0000001c02037812 */ /* 0x000fe400078ec0ff */
[----:B------:R-:W-:-:S03]  /*2f70*/  LOP3.LUT R2, R68, 0x1, RZ, 0xfc, !PT ;  /* 0x0000000144027812 */ /* 0x000fc600078efcff */
[----:B------:R-:W-:Y:S01]  /*2f80*/  IMAD R0, R3, 0x21, R0 ;  /* 0x0000002103007824 */ /* 0x000fe200078e0200 */
[----:B------:R-:W-:Y:S01]  /*2f90*/  ISETP.GE.AND P3, PT, R2, c[0x0][0x188], PT ;  /* 0x0000620002007a0c */ /* 0x000fe20003f66270 */
[----:B------:R-:W-:Y:S01]  /*2fa0*/  IMAD R4, R60, 0x21, R3 ;  /* 0x000000213c047824 */ /* 0x000fe200078e0203 */
[----:B------:R-:W-:Y:S02]  /*2fb0*/  LEA R60, R69, R60, 0x5 ;  /* 0x0000003c453c7211 */ /* 0x000fe400078e28ff */
[----:B------:R-:W-:Y:S01]  /*2fc0*/  STS.128 [R0.X4], R28 ;  /* 0x0000001c00007388 */ /* 0x000fe20000004c00 */
[----:B------:R-:W-:Y:S02]  /*2fd0*/  MOV R3, 0x4 ;  /* 0x0000000400037802 */ /* 0x000fe40000000f00 */
[C---:B------:R-:W-:Y:S01]  /*2fe0*/  ISETP.LT.AND P4, PT, R60.reuse, 0x1, !P1 ;  /* 0x000000013c00780c */ /* 0x040fe20004f81270 */
[----:B------:R-:W-:Y:S01]  /*2ff0*/  STS.64 [R0.X4+0x108], R42 ;  /* 0x0001082a00007388 */ /* 0x000fe20000004a00 */
[----:B------:R-:W-:-:S02]  /*3000*/  ISETP.GE.AND P0, PT, R60, 0x1, PT ;  /* 0x000000013c00780c */ /* 0x000fc40003f06270 */
[C---:B------:R-:W-:Y:S01]  /*3010*/  ISETP.LT.AND P1, PT, R69.reuse, RZ, !P1 ;  /* 0x000000ff4500720c */ /* 0x040fe20004f21270 */
[----:B------:R-:W-:Y:S01]  /*3020*/  STS.64 [R0.X4+0x88], R46 ;  /* 0x0000882e00007388 */ /* 0x000fe20000004a00 */
[----:B------:R-:W-:Y:S01]  /*3030*/  ISETP.LT.AND P5, PT, R2, c[0x0][0x188], !P0 ;  /* 0x0000620002007a0c */ /* 0x000fe200047a1270 */
[C---:B------:R-:W-:Y:S01]  /*3040*/  IMAD.WIDE R2, R68.reuse, R3, c[0x0][0x180] ;  /* 0x0000600044027625 */ /* 0x040fe200078e0203 */
[----:B------:R-:W-:Y:S01]  /*3050*/  ISETP.LT.AND P3, PT, R69, RZ, !P3 ;  /* 0x000000ff4500720c */ /* 0x000fe20005f61270 */
[----:B------:R-:W-:Y:S04]  /*3060*/  STS.64 [R0.X4+0x190], R38 ;  /* 0x0001902600007388 */ /* 0x000fe80000004a00 */
[----:B------:R-:W-:Y:S04]  /*3070*/  STS.64 [R0.X4+0x110], R40 ;  /* 0x0001102800007388 */ /* 0x000fe80000004a00 */
[----:B------:R-:W-:Y:S04]  /*3080*/  STS [R0.X4+0x84], R7 ;  /* 0x0000840700007388 */ /* 0x000fe80000004800 */
[----:B------:R-:W-:Y:S04]  /*3090*/  STS [R0.X4+0x18c], R37 ;  /* 0x00018c2500007388 */ /* 0x000fe80000004800 */
[----:B------:R-:W-:Y:S04]  /*30a0*/  STS [R0.X4+0x90], R44 ;  /* 0x0000902c00007388 */ /* 0x000fe80000004800 */
[----:B------:R-:W-:Y:S04]  /*30b0*/  STS [R0.X4+0x198], R36 ;  /* 0x0001982400007388 */ /* 0x000fe80000004800 */
[----:B------:R-:W-:Y:S06]  /*30c0*/  BAR.SYNC 0x0 ;  /* 0x0000000000007b1d */ /* 0x000fec0000000000 */
[----:B------:R-:W0:Y:S01]  /*30d0*/  LDS R5, [R4.X4] ;  /* 0x0000000004057984 */ /* 0x000e220000004800 */
[----:B------:R-:W-:-:S03]  /*30e0*/  LOP3.LUT R0, R68, 0x2, RZ, 0xfc, !PT ;  /* 0x0000000244007812 */ /* 0x000fc600078efcff */
[----:B------:R-:W1:Y:S01]  /*30f0*/  LDS R9, [R4.X4+0x4] ;  /* 0x0000040004097984 */ /* 0x000e620000004800 */
[C---:B------:R-:W-:Y:S02]  /*3100*/  ISETP.GE.AND P2, PT, R0.reuse, c[0x0][0x188], PT ;  /* 0x0000620000007a0c */ /* 0x040fe40003f46270 */
[----:B------:R-:W-:Y:S01]  /*3110*/  ISETP.LT.AND P6, PT, R0, c[0x0][0x188], !P0 ;  /* 0x0000620000007a0c */ /* 0x000fe200047c1270 */
[----:B------:R-:W2:Y:S01]  /*3120*/  LDS R11, [R4.X4+0x8] ;  /* 0x00000800040b7984 */ /* 0x000ea20000004800 */
[----:B------:R-:W-:Y:S02]  /*3130*/  ISETP.LT.AND P0, PT, R59, c[0x0][0x188], !P0 ;  /* 0x000062003b007a0c */ /* 0x000fe40004701270 */
[----:B------:R-:W-:Y:S01]  /*3140*/  ISETP.LT.AND P2, PT, R69, RZ, !P2 ;  /* 0x000000ff4500720c */ /* 0x000fe20005741270 */
[----:B------:R-:W3:Y:S04]  /*3150*/  LDS R13, [R4.X4+0xc] ;  /* 0x00000c00040d7984 */ /* 0x000ee80000004800 */
[----:B------:R-:W4:Y:S04]  /*3160*/  LDS R15, [R4.X4+0x420] ;  /* 0x00042000040f7984 */ /* 0x000f280000004800 */
[----:B------:R-:W5:Y:S04]  /*3170*/  LDS R7, [R4.X4+0x424] ;  /* 0x0004240004077984 */ /* 0x000f680000004800 */
[----:B------:R-:W1:Y:S04]  /*3180*/  LDS R17, [R4.X4+0x428] ;  /* 0x0004280004117984 */ /* 0x000e680000004800 */
[----:B------:R-:W2:Y:S04]  /*3190*/  LDS R21, [R4.X4+0x840] ;  /* 0x0008400004157984 */ /* 0x000ea80000004800 */
[----:B------:R-:W3:Y:S04]  /*31a0*/  LDS R23, [R4.X4+0x844] ;  /* 0x0008440004177984 */ /* 0x000ee80000004800 */
[----:B------:R-:W4:Y:S04]  /*31b0*/  LDS R25, [R4.X4+0x848] ;  /* 0x0008480004197984 */ /* 0x000f280000004800 */
[----:B------:R-:W5:Y:S04]  /*31c0*/  LDS R19, [R4.X4+0x42c] ;  /* 0x00042c0004137984 */ /* 0x000f680000004800 */
[----:B------:R-:W5:Y:S04]  /*31d0*/  LDS R29, [R4.X4+0xc60] ;  /* 0x000c6000041d7984 */ /* 0x000f680000004800 */
[----:B------:R-:W5:Y:S04]  /*31e0*/  LDS R31, [R4.X4+0xc64] ;  /* 0x000c6400041f7984 */ /* 0x000f680000004800 */
[----:B------:R-:W5:Y:S04]  /*31f0*/  LDS R33, [R4.X4+0xc68] ;  /* 0x000c680004217984 */ /* 0x000f680000004800 */
[----:B------:R-:W5:Y:S04]  /*3200*/  LDS R27, [R4.X4+0x84c] ;  /* 0x00084c00041b7984 */ /* 0x000f680000004800 */
[----:B0-----:R0:W-:Y:S01]  /*3210*/  @P4 STG.E [R2.64], R5 ;  /* 0x0000000502004986 */ /* 0x0011e2000c101904 */
[----:B------:R-:W-:-:S03]  /*3220*/  ISETP.GE.AND P4, PT, R59, c[0x0][0x188], PT ;  /* 0x000062003b007a0c */ /* 0x000fc60003f86270 */
[----:B-1----:R0:W-:Y:S01]  /*3230*/  @P5 STG.E [R2.64+0x4], R9 ;  /* 0x0000040902005986 */ /* 0x0021e2000c101904 */
[----:B------:R-:W-:-:S03]  /*3240*/  ISETP.LT.AND P4, PT, R69, RZ, !P4 ;  /* 0x000000ff4500720c */ /* 0x000fc60006781270 */
[----:B--2---:R0:W-:Y:S04]  /*3250*/  @P6 STG.E [R2.64+0x8], R11 ;  /* 0x0000080b02006986 */ /* 0x0041e8000c101904 */
[----:B---3--:R0:W-:Y:S04]  /*3260*/  @P0 STG.E [R2.64+0xc], R13 ;  /* 0x00000c0d02000986 */ /* 0x0081e8000c101904 */
[----:B----4-:R0:W-:Y:S04]  /*3270*/  @P1 STG.E [R2.64], R15 ;  /* 0x0000000f02001986 */ /* 0x0101e8000c101904 */
[----:B-----5:R0:W-:Y:S04]  /*3280*/  @P3 STG.E [R2.64+0x4], R7 ;  /* 0x0000040702003986 */ /* 0x0201e8000c101904 */
[----:B------:R0:W-:Y:S04]  /*3290*/  @P2 STG.E [R2.64+0x8], R17 ;  /* 0x0000081102002986 */ /* 0x0001e8000c101904 */
[----:B------:R0:W-:Y:S04]  /*32a0*/  @P1 STG.E [R2.64], R21 ;  /* 0x0000001502001986 */ /* 0x0001e8000c101904 */
[----:B------:R0:W-:Y:S04]  /*32b0*/  @P3 STG.E [R2.64+0x4], R23 ;  /* 0x0000041702003986 */ /* 0x0001e8000c101904 */
[----:B------:R0:W-:Y:S04]  /*32c0*/  @P2 STG.E [R2.64+0x8], R25 ;  /* 0x0000081902002986 */ /* 0x0001e8000c101904 */
[----:B------:R0:W-:Y:S04]  /*32d0*/  @P4 STG.E [R2.64+0xc], R19 ;  /* 0x00000c1302004986 */ /* 0x0001e8000c101904 */
[----:B------:R0:W-:Y:S04]  /*32e0*/  @P1 STG.E [R2.64], R29 ;  /* 0x0000001d02001986 */ /* 0x0001e8000c101904 */
[----:B------:R0:W-:Y:S04]  /*32f0*/  @P3 STG.E [R2.64+0x4], R31 ;  /* 0x0000041f02003986 */ /* 0x0001e8000c101904 */
[----:B------:R0:W-:Y:S04]  /*3300*/  @P2 STG.E [R2.64+0x8], R33 ;  /* 0x0000082102002986 */ /* 0x0001e8000c101904 */
[----:B------:R0:W-:Y:S01]  /*3310*/  @P4 STG.E [R2.64+0xc], R27 ;  /* 0x00000c1b02004986 */ /* 0x0001e2000c101904 */
[----:B------:R-:W-:Y:S05]  /*3320*/  @!P4 EXIT ;  /* 0x000000000000c94d */ /* 0x000fea0003800000 */
[----:B0-----:R-:W0:Y:S04]  /*3330*/  LDS R5, [R4.X4+0xc6c] ;  /* 0x000c6c0004057984 */ /* 0x001e280000004800 */
[----:B0-----:R-:W-:Y:S01]  /*3340*/  STG.E [R2.64+0xc], R5 ;  /* 0x00000c0502007986 */ /* 0x001fe2000c101904 */
[----:B------:R-:W-:Y:S05]  /*3350*/  EXIT ;  /* 0x000000000000794d */ /* 0x000fea0003800000 */
.L_x_4:
[----:B------:R-:W-:-:S00]  /*3360*/  BRA `(.L_x_4) ;  /* 0xfffffff000007947 */ /* 0x000fc0000383ffff */
[----:B------:R-:W-:-:S00]  /*3370*/  NOP ;  /* 0x0000000000007918 */ /* 0x000fc00000000000 */
        /* <DEDUP_REMOVED lines=8> */
.L_x_5:


//--------------------- .nv.shared.triton_mm_plus_mm --------------------------
	.section	.nv.shared.triton_mm_plus_mm,"aw",@nobits
	.align	16
